def matmul_kernel(
    a_ptr,
    b_ptr,
    c_ptr,
    M,
    N,
    K,
    stride_am,
    stride_ak,
    stride_bk,
    stride_bn,
    stride_cm,
    stride_cn,
    BLOCK_M: tl.constexpr,
    BLOCK_N: tl.constexpr,
    BLOCK_K: tl.constexpr,
    GROUP_M: tl.constexpr,
):
    pid = tl.program_id(axis=0)
    num_pid_m = tl.cdiv(M, BLOCK_M)
    num_pid_n = tl.cdiv(N, BLOCK_N)
    num_pid_in_group = GROUP_M * num_pid_n
    group_id = pid // num_pid_in_group
    first_pid_m = group_id * GROUP_M
    group_size_m = min(num_pid_m - first_pid_m, GROUP_M)
    pid_m = first_pid_m + ((pid % num_pid_in_group) % group_size_m)
    pid_n = (pid % num_pid_in_group) // group_size_m

    offs_am = (pid_m * BLOCK_M + tl.arange(0, BLOCK_M)) % M
    offs_bn = (pid_n * BLOCK_N + tl.arange(0, BLOCK_N)) % N
    offs_k = tl.arange(0, BLOCK_K)
    a_ptrs = a_ptr + offs_am[:, None] * stride_am + offs_k[None, :] * stride_ak
    b_ptrs = b_ptr + offs_k[:, None] * stride_bk + offs_bn[None, :] * stride_bn

    acc = tl.zeros((BLOCK_M, BLOCK_N), dtype=tl.float32)
    for kk in range(0, tl.cdiv(K, BLOCK_K)):
        a = tl.load(a_ptrs, mask=offs_k[None, :] < K - kk * BLOCK_K, other=0.0)
        b = tl.load(b_ptrs, mask=offs_k[:, None] < K - kk * BLOCK_K, other=0.0)
        acc = tl.dot(a, b, acc)
        a_ptrs += BLOCK_K * stride_ak
        b_ptrs += BLOCK_K * stride_bk

    c = acc.to(c_ptr.dtype.element_ty)
    offs_cm = pid_m * BLOCK_M + tl.arange(0, BLOCK_M)
    offs_cn = pid_n * BLOCK_N + tl.arange(0, BLOCK_N)
    c_ptrs = c_ptr + offs_cm[:, None] * stride_cm + offs_cn[None, :] * stride_cn
    mask = (offs_cm[:, None] < M) & (offs_cn[None, :] < N)
    tl.store(c_ptrs, c, mask=mask)

# config = {"BLOCK_K": 64, "BLOCK_M": 128, "BLOCK_N": 32, "GROUP_M": 8, "arch": "sm_100", "dtype": "fp8e4m3", "num_ctas": 1, "num_stages": 2, "num_warps": 8}
# arch = sm_100


// ===== COMPILED SASS (sm_100a) =====

	.target	sm_100a

	.elftype	@"ET_EXEC"


//--------------------- .note.nv.tkinfo           --------------------------
	.section	.note.nv.tkinfo,"",@"SHT_NOTE"
	.sectionflags	@"SHF_NOTE_NV_TKINFO"
	.tkinfo
        /*0018*/ 	.word	0x00000081
        /*0030*/ 	.string	""
        /*0030*/ 	.string	"ptxas-blackwell"
        /*0030*/ 	.string	"Cuda compilation tools, release 12.9, V12.9.86"
        /*0030*/ 	.string	"Build cuda_12.9.r12.9/compiler.36037853_0"
        /*0030*/ 	.string	"-v  -suppress-debug-info  -lineinfo  -arch sm_100a "



//--------------------- .note.nv.cuver            --------------------------
	.section	.note.nv.cuver,"",@"SHT_NOTE"
	.sectionflags	@"SHF_NOTE_NV_CUVER"
        /*0018*/ 	.short	0x0001
        /*001a*/ 	.short	0x0064
        /*001c*/ 	.short	0x0001
        /*001e*/ 	.short	0x0000
        /*0020*/ 	.short	0x0001
        /*0022*/ 	.short	0x0000


//--------------------- .nv.info                  --------------------------
	.section	.nv.info,"",@"SHT_CUDA_INFO"
	.align	4


	//----- nvinfo : EIATTR_REGCOUNT
	.align		4
        /*0000*/ 	.byte	0x04, 0x2f
        /*0002*/ 	.short	(.L_4 - .L_3)
	.align		4
.L_3:
        /*0004*/ 	.word	index@(matmul_kernel)
        /*0008*/ 	.word	0x000000ac


	//----- nvinfo : EIATTR_FRAME_SIZE
	.align		4
.L_4:
        /*000c*/ 	.byte	0x04, 0x11
        /*000e*/ 	.short	(.L_6 - .L_5)
	.align		4
.L_5:
        /*0010*/ 	.word	index@($__internal_2_$__cuda_sm10x_tcgen05_guardrail_trap_unallocated_columns_being_dealloced)
        /*0014*/ 	.word	0x00000000


	//----- nvinfo : EIATTR_FRAME_SIZE
	.align		4
.L_6:
        /*0018*/ 	.byte	0x04, 0x11
        /*001a*/ 	.short	(.L_8 - .L_7)
	.align		4
.L_7:
        /*001c*/ 	.word	index@($__internal_1_$__cuda_sm10x_tcgen05_guardrail_trap_phase_invalid_during_alloc)
        /*0020*/ 	.word	0x00000000


	//----- nvinfo : EIATTR_FRAME_SIZE
	.align		4
.L_8:
        /*0024*/ 	.byte	0x04, 0x11
        /*0026*/ 	.short	(.L_10 - .L_9)
	.align		4
.L_9:
        /*0028*/ 	.word	index@($__internal_0_$__cuda_sm10x_tcgen05_guardrail_trap_col_being_dealloced_not_returned_by_alloc)
        /*002c*/ 	.word	0x00000000


	//----- nvinfo : EIATTR_FRAME_SIZE
	.align		4
.L_10:
        /*0030*/ 	.byte	0x04, 0x11
        /*0032*/ 	.short	(.L_12 - .L_11)
	.align		4
.L_11:
        /*0034*/ 	.word	index@(matmul_kernel)
        /*0038*/ 	.word	0x00000000


	//----- nvinfo : EIATTR_MIN_STACK_SIZE
	.align		4
.L_12:
        /*003c*/ 	.byte	0x04, 0x12
        /*003e*/ 	.short	(.L_14 - .L_13)
	.align		4
.L_13:
        /*0040*/ 	.word	index@(matmul_kernel)
        /*0044*/ 	.word	0x00000000
.L_14:


//--------------------- .nv.info.matmul_kernel    --------------------------
	.section	.nv.info.matmul_kernel,"",@"SHT_CUDA_INFO"
	.sectionflags	@""
	.align	4


	//----- nvinfo : EIATTR_CUDA_API_VERSION
	.align		4
        /*0000*/ 	.byte	0x04, 0x37
        /*0002*/ 	.short	(.L_16 - .L_15)
.L_15:
        /*0004*/ 	.word	0x00000081


	//----- nvinfo : EIATTR_KPARAM_INFO
	.align		4
.L_16:
        /*0008*/ 	.byte	0x04, 0x17
        /*000a*/ 	.short	(.L_18 - .L_17)
.L_17:
        /*000c*/ 	.word	0x00000000
        /*0010*/ 	.short	0x000d
        /*0012*/ 	.short	0x0048
        /*0014*/ 	.byte	0x00, 0xf4, 0x21, 0x00


	//----- nvinfo : EIATTR_KPARAM_INFO
	.align		4
.L_18:
        /*0018*/ 	.byte	0x04, 0x17
        /*001a*/ 	.short	(.L_20 - .L_19)
.L_19:
        /*001c*/ 	.word	0x00000000
        /*0020*/ 	.short	0x000c
        /*0022*/ 	.short	0x0040
        /*0024*/ 	.byte	0x00, 0xf4, 0x21, 0x00


	//----- nvinfo : EIATTR_KPARAM_INFO
	.align		4
.L_20:
        /*0028*/ 	.byte	0x04, 0x17
        /*002a*/ 	.short	(.L_22 - .L_21)
.L_21:
        /*002c*/ 	.word	0x00000000
        /*0030*/ 	.short	0x000b
        /*0032*/ 	.short	0x0038
        /*0034*/ 	.byte	0x00, 0xf0, 0x11, 0x00


	//----- nvinfo : EIATTR_KPARAM_INFO
	.align		4
.L_22:
        /*0038*/ 	.byte	0x04, 0x17
        /*003a*/ 	.short	(.L_24 - .L_23)
.L_23:
        /*003c*/ 	.word	0x00000000
        /*0040*/ 	.short	0x000a
        /*0042*/ 	.short	0x0034
        /*0044*/ 	.byte	0x00, 0xf0, 0x11, 0x00


	//----- nvinfo : EIATTR_KPARAM_INFO
	.align		4
.L_24:
        /*0048*/ 	.byte	0x04, 0x17
        /*004a*/ 	.short	(.L_26 - .L_25)
.L_25:
        /*004c*/ 	.word	0x00000000
        /*0050*/ 	.short	0x0009
        /*0052*/ 	.short	0x0030
        /*0054*/ 	.byte	0x00, 0xf0, 0x11, 0x00


	//----- nvinfo : EIATTR_KPARAM_INFO
	.align		4
.L_26:
        /*0058*/ 	.byte	0x04, 0x17
        /*005a*/ 	.short	(.L_28 - .L_27)
.L_27:
        /*005c*/ 	.word	0x00000000
        /*0060*/ 	.short	0x0008
        /*0062*/ 	.short	0x002c
        /*0064*/ 	.byte	0x00, 0xf0, 0x11, 0x00


	//----- nvinfo : EIATTR_KPARAM_INFO
	.align		4
.L_28:
        /*0068*/ 	.byte	0x04, 0x17
        /*006a*/ 	.short	(.L_30 - .L_29)
.L_29:
        /*006c*/ 	.word	0x00000000
        /*0070*/ 	.short	0x0007
        /*0072*/ 	.short	0x0028
        /*0074*/ 	.byte	0x00, 0xf0, 0x11, 0x00


	//----- nvinfo : EIATTR_KPARAM_INFO
	.align		4
.L_30:
        /*0078*/ 	.byte	0x04, 0x17
        /*007a*/ 	.short	(.L_32 - .L_31)
.L_31:
        /*007c*/ 	.word	0x00000000
        /*0080*/ 	.short	0x0006
        /*0082*/ 	.short	0x0024
        /*0084*/ 	.byte	0x00, 0xf0, 0x11, 0x00


	//----- nvinfo : EIATTR_KPARAM_INFO
	.align		4
.L_32:
        /*0088*/ 	.byte	0x04, 0x17
        /*008a*/ 	.short	(.L_34 - .L_33)
.L_33:
        /*008c*/ 	.word	0x00000000
        /*0090*/ 	.short	0x0005
        /*0092*/ 	.short	0x0020
        /*0094*/ 	.byte	0x00, 0xf0, 0x11, 0x00


	//----- nvinfo : EIATTR_KPARAM_INFO
	.align		4
.L_34:
        /*0098*/ 	.byte	0x04, 0x17
        /*009a*/ 	.short	(.L_36 - .L_35)
.L_35:
        /*009c*/ 	.word	0x00000000
        /*00a0*/ 	.short	0x0004
        /*00a2*/ 	.short	0x001c
        /*00a4*/ 	.byte	0x00, 0xf0, 0x11, 0x00


	//----- nvinfo : EIATTR_KPARAM_INFO
	.align		4
.L_36:
        /*00a8*/ 	.byte	0x04, 0x17
        /*00aa*/ 	.short	(.L_38 - .L_37)
.L_37:
        /*00ac*/ 	.word	0x00000000
        /*00b0*/ 	.short	0x0003
        /*00b2*/ 	.short	0x0018
        /*00b4*/ 	.byte	0x00, 0xf0, 0x11, 0x00


	//----- nvinfo : EIATTR_KPARAM_INFO
	.align		4
.L_38:
        /*00b8*/ 	.byte	0x04, 0x17
        /*00ba*/ 	.short	(.L_40 - .L_39)
.L_39:
        /*00bc*/ 	.word	0x00000000
        /*00c0*/ 	.short	0x0002
        /*00c2*/ 	.short	0x0010
        /*00c4*/ 	.byte	0x00, 0xf4, 0x21, 0x00


	//----- nvinfo : EIATTR_KPARAM_INFO
	.align		4
.L_40:
        /*00c8*/ 	.byte	0x04, 0x17
        /*00ca*/ 	.short	(.L_42 - .L_41)
.L_41:
        /*00cc*/ 	.word	0x00000000
        /*00d0*/ 	.short	0x0001
        /*00d2*/ 	.short	0x0008
        /*00d4*/ 	.byte	0x00, 0xf4, 0x21, 0x00


	//----- nvinfo : EIATTR_KPARAM_INFO
	.align		4
.L_42:
        /*00d8*/ 	.byte	0x04, 0x17
        /*00da*/ 	.short	(.L_44 - .L_43)
.L_43:
        /*00dc*/ 	.word	0x00000000
        /*00e0*/ 	.short	0x0000
        /*00e2*/ 	.short	0x0000
        /*00e4*/ 	.byte	0x00, 0xf4, 0x21, 0x00


	//----- nvinfo : EIATTR_AT_ENTRY_FRAGMENTS
	.align		4
.L_44:
        /*00e8*/ 	.byte	0x04, 0x4f
        /*00ea*/ 	.short	(.L_46 - .L_45)


	//   ....[0]....
.L_45:
        /*00ec*/ 	.word	0x00000004


	//----- nvinfo : EIATTR_RESERVED_SMEM_USED
	.align		4
.L_46:
        /*00f0*/ 	.byte	0x01, 0x41
	.zero		2


	//----- nvinfo : EIATTR_SPARSE_MMA_MASK
	.align		4
        /*00f4*/ 	.byte	0x03, 0x50
        /*00f6*/ 	.short	0x0000


	//----- nvinfo : EIATTR_TCGEN05_1CTA_USED
	.align		4
        /*00f8*/ 	.byte	0x01, 0x51
	.zero		2


	//----- nvinfo : EIATTR_MAXREG_COUNT
	.align		4
        /*00fc*/ 	.byte	0x03, 0x1b
        /*00fe*/ 	.short	0x00ff


	//----- nvinfo : EIATTR_NUM_BARRIERS
	.align		4
        /*0100*/ 	.byte	0x02, 0x4c
        /*0102*/ 	.byte	0x01
	.zero		1


	//----- nvinfo : EIATTR_INT_WARP_WIDE_INSTR_OFFSETS
	.align		4
        /*0104*/ 	.byte	0x04, 0x31
        /*0106*/ 	.short	(.L_48 - .L_47)


	//   ....[0]....
.L_47:
        /*0108*/ 	.word	0x00001190


	//   ....[1]....
        /*010c*/ 	.word	0x000011a0


	//   ....[2]....
        /*0110*/ 	.word	0x00002870


	//   ....[3]....
        /*0114*/ 	.word	0x00005070


	//   ....[4]....
        /*0118*/ 	.word	0x000050c0


	//----- nvinfo : EIATTR_COOP_GROUP_MASK_REGIDS
	.align		4
.L_48:
        /*011c*/ 	.byte	0x04, 0x29
        /*011e*/ 	.short	(.L_50 - .L_49)


	//   ....[0]....
.L_49:
        /*0120*/ 	.word	0xffffffff


	//   ....[1]....
        /*0124*/ 	.word	0xffffffff


	//   ....[2]....
        /*0128*/ 	.word	0xffffffff


	//   ....[3]....
        /*012c*/ 	.word	0xffffffff


	//----- nvinfo : EIATTR_COOP_GROUP_INSTR_OFFSETS
	.align		4
.L_50:
        /*0130*/ 	.byte	0x04, 0x28
        /*0132*/ 	.short	(.L_52 - .L_51)


	//   ....[0]....
.L_51:
        /*0134*/ 	.word	0x00000060


	//   ....[1]....
        /*0138*/ 	.word	0x00000310


	//   ....[2]....
        /*013c*/ 	.word	0x00004f10


	//   ....[3]....
        /*0140*/ 	.word	0x00005170


	//----- nvinfo : EIATTR_VRC_CTA_INIT_COUNT
	.align		4
.L_52:
        /*0144*/ 	.byte	0x02, 0x4a
        /*0146*/ 	.byte	0x80
	.zero		1


	//----- nvinfo : EIATTR_MBARRIER_INSTR_OFFSETS
	.align		4
        /*0148*/ 	.byte	0x04, 0x39
        /*014a*/ 	.short	(.L_54 - .L_53)


	//   ....[0]....
.L_53:
        /*014c*/ 	.word	0x000012d0
        /*0150*/ 	.word	0x000000ff
        /*0154*/ 	.word	0x00000000
        /*0158*/ 	.short	0x0100
        /*015a*/ 	.byte	0x0a
	.zero		1


	//   ....[1]....
        /*015c*/ 	.word	0x000028b0
        /*0160*/ 	.word	0x000000ff
        /*0164*/ 	.word	0x00005008
        /*0168*/ 	.short	0x0100
        /*016a*/ 	.byte	0x0d
	.zero		1


	//   ....[2]....
        /*016c*/ 	.word	0x00003210
        /*0170*/ 	.word	0x000000ff
        /*0174*/ 	.word	0x00000000
        /*0178*/ 	.short	0x010a
        /*017a*/ 	.byte	0x0a
	.zero		1


	//   ....[3]....
        /*017c*/ 	.word	0x00004350
        /*0180*/ 	.word	0x000000ff
        /*0184*/ 	.word	0x00000000
        /*0188*/ 	.short	0x010a
        /*018a*/ 	.byte	0x0a
	.zero		1


	//   ....[4]....
        /*018c*/ 	.word	0x00004450
        /*0190*/ 	.word	0x000000ff
        /*0194*/ 	.word	0x00005000
        /*0198*/ 	.short	0x0108
        /*019a*/ 	.byte	0x0d
	.zero		1


	//   ....[5]....
        /*019c*/ 	.word	0x00004490
        /*01a0*/ 	.word	0x000000ff
        /*01a4*/ 	.word	0x00005008
        /*01a8*/ 	.short	0x0108
        /*01aa*/ 	.byte	0x0d
	.zero		1


	//   ....[6]....
        /*01ac*/ 	.word	0x00005190
        /*01b0*/ 	.word	0x000000ff
        /*01b4*/ 	.word	0x00000000
        /*01b8*/ 	.short	0x010a
        /*01ba*/ 	.byte	0x0a
	.zero		1


	//   ....[7]....
        /*01bc*/ 	.word	0x000051c0
        /*01c0*/ 	.word	0x000000ff
        /*01c4*/ 	.word	0x00000000
        /*01c8*/ 	.short	0x010a
        /*01ca*/ 	.byte	0x0a
	.zero		1


	//----- nvinfo : EIATTR_NUM_MBARRIERS
	.align		4
.L_54:
        /*01cc*/ 	.byte	0x03, 0x38
        /*01ce*/ 	.short	0x0002


	//----- nvinfo : EIATTR_EXIT_INSTR_OFFSETS
	.align		4
        /*01d0*/ 	.byte	0x04, 0x1c
        /*01d2*/ 	.short	(.L_56 - .L_55)


	//   ....[0]....
.L_55:
        /*01d4*/ 	.word	0x00005180


	//----- nvinfo : EIATTR_REQNTID
	.align		4
.L_56:
        /*01d8*/ 	.byte	0x04, 0x10
        /*01da*/ 	.short	(.L_58 - .L_57)
.L_57:
        /*01dc*/ 	.word	0x00000100
        /*01e0*/ 	.word	0x00000001
        /*01e4*/ 	.word	0x00000001


	//----- nvinfo : EIATTR_CRS_STACK_SIZE
	.align		4
.L_58:
        /*01e8*/ 	.byte	0x04, 0x1e
        /*01ea*/ 	.short	(.L_60 - .L_59)
.L_59:
        /*01ec*/ 	.word	0x00000000


	//----- nvinfo : EIATTR_CBANK_PARAM_SIZE
	.align		4
.L_60:
        /*01f0*/ 	.byte	0x03, 0x19
        /*01f2*/ 	.short	0x0050


	//----- nvinfo : EIATTR_PARAM_CBANK
	.align		4
        /*01f4*/ 	.byte	0x04, 0x0a
        /*01f6*/ 	.short	(.L_62 - .L_61)
	.align		4
.L_61:
        /*01f8*/ 	.word	index@(.nv.constant0.matmul_kernel)
        /*01fc*/ 	.short	0x0380
        /*01fe*/ 	.short	0x0050


	//----- nvinfo : EIATTR_SW_WAR
	.align		4
.L_62:
        /*0200*/ 	.byte	0x04, 0x36
        /*0202*/ 	.short	(.L_64 - .L_63)
.L_63:
        /*0204*/ 	.word	0x00000008
.L_64:


//--------------------- .nv.compat                --------------------------
	.section	.nv.compat,"",@"SHT_CUDA_COMPAT_INFO"
	.align	4
        /*0000*/ 	.byte	0x02, 0x02, 0x02, 0x00, 0x02, 0x05, 0x05, 0x00, 0x02, 0x03, 0x00, 0x00, 0x02, 0x06, 0x01, 0x00


//--------------------- .nv.callgraph             --------------------------
	.section	.nv.callgraph,"",@"SHT_CUDA_CALLGRAPH"
	.align	4
	.sectionentsize	8
	.align		4
        /*0000*/ 	.word	0x00000000
	.align		4
        /*0004*/ 	.word	0xffffffff
	.align		4
        /*0008*/ 	.word	0x00000000
	.align		4
        /*000c*/ 	.word	0xfffffffe
	.align		4
        /*0010*/ 	.word	0x00000000
	.align		4
        /*0014*/ 	.word	0xfffffffd
	.align		4
        /*0018*/ 	.word	0x00000000
	.align		4
        /*001c*/ 	.word	0xfffffffc


//--------------------- .text.matmul_kernel       --------------------------
	.section	.text.matmul_kernel,"ax",@progbits
	.align	128
        .global         matmul_kernel
        .type           matmul_kernel,@function
        .size           matmul_kernel,(.L_x_20 - matmul_kernel)
        .other          matmul_kernel,@"STO_CUDA_ENTRY STV_DEFAULT"
matmul_kernel:
.text.matmul_kernel:
[----:B------:R-:W0:Y:S01]  /*0000*/  LDC R1, c[0x0][0x37c] ;  /* 0x0000df00ff017b82 */ /* 0x000e220000000800 */
[----:B------:R-:W1:Y:S01]  /*0010*/  S2R R0, SR_TID.X ;  /* 0x0000000000007919 */ /* 0x000e620000002100 */
[----:B------:R-:W2:Y:S01]  /*0020*/  LDCU.64 UR26, c[0x0][0x358] ;  /* 0x00006b00ff1a77ac */ /* 0x000ea20008000a00 */
[----:B-1----:R-:W-:-:S13]  /*0030*/  ISETP.GE.U32.AND P1, PT, R0, 0x20, PT ;  /* 0x000000200000780c */ /* 0x002fda0003f26070 */
[----:B--2---:R-:W-:Y:S05]  /*0040*/  @P1 BRA `(.L_x_0) ;  /* 0x0000000000b41947 */ /* 0x004fea0003800000 */
[----:B------:R-:W1:Y:S01]  /*0050*/  S2UR UR6, SR_CgaCtaId ;  /* 0x00000000000679c3 */ /* 0x000e620000008800 */
[----:B------:R-:W-:Y:S01]  /*0060*/  NOP ;  /* 0x0000000000007918 */ /* 0x000fe20000000000 */
[----:B------:R-:W-:Y:S02]  /*0070*/  UMOV UR4, 0x40 ;  /* 0x0000004000047882 */ /* 0x000fe40000000000 */
[----:B-1----:R-:W-:-:S09]  /*0080*/  ULEA UR4, UR6, UR4, 0x18 ;  /* 0x0000000406047291 */ /* 0x002fd2000f8ec0ff */
[----:B------:R-:W1:Y:S01]  /*0090*/  LDS.U8 R2, [UR4] ;  /* 0x00000004ff027984 */ /* 0x000e620008000000 */
[----:B------:R-:W-:Y:S02]  /*00a0*/  UMOV UR4, 0x400 ;  /* 0x0000040000047882 */ /* 0x000fe40000000000 */
[----:B------:R-:W-:Y:S01]  /*00b0*/  ULEA UR4, UR6, UR4, 0x18 ;  /* 0x0000000406047291 */ /* 0x000fe2000f8ec0ff */
[----:B-1----:R-:W-:-:S13]  /*00c0*/  ISETP.NE.AND P0, PT, R2, RZ, PT ;  /* 0x000000ff0200720c */ /* 0x002fda0003f05270 */
[----:B------:R-:W-:Y:S05]  /*00d0*/  @P0 BRA `(.L_x_1) ;  /* 0x0000000000780947 */ /* 0x000fea0003800000 */
[----:B------:R-:W-:-:S13]  /*00e0*/  ELECT P0, URZ, PT ;  /* 0x0000000000ff782f */ /* 0x000fda0003800000 */
[----:B------:R-:W-:Y:S05]  /*00f0*/  @!P0 BRA `(.L_x_2) ;  /* 0x0000000000808947 */ /* 0x000fea0003800000 */
[----:B------:R-:W-:Y:S01]  /*0100*/  UMOV UR5, 0x1 ;  /* 0x0000000100057882 */ /* 0x000fe20000000000 */
[----:B------:R-:W-:-:S04]  /*0110*/  IMAD.MOV.U32 R5, RZ, RZ, 0x1 ;  /* 0x00000001ff057424 */ /* 0x000fc800078e00ff */
[----:B------:R-:W-:Y:S04]  /*0120*/  DEPBAR.LE SB1, 0x36 ;  /* 0x00009d800000791a */ /* 0x000fe80000000000 */
[----:B------:R-:W1:Y:S02]  /*0130*/  UTCATOMSWS.FIND_AND_SET.ALIGN UP0, UR5, UR5 ;  /* 0x00000005000575e3 */ /* 0x000e640008000800 */
[----:B-1----:R-:W-:-:S04]  /*0140*/  PLOP3.LUT P0, PT, PT, PT, UP0, 0x80, 0x8 ;  /* 0x000000000008781c */ /* 0x002fc80003f0f008 */
[----:B------:R-:W-:-:S04]  /*0150*/  SEL R2, RZ, 0xffffffff, !P0 ;  /* 0xffffffffff027807 */ /* 0x000fc80004000000 */
[----:B------:R-:W-:Y:S01]  /*0160*/  ISETP.NE.AND P0, PT, R2, RZ, PT ;  /* 0x000000ff0200720c */ /* 0x000fe20003f05270 */
[----:B------:R-:W-:-:S12]  /*0170*/  IMAD.U32 R2, RZ, RZ, UR5 ;  /* 0x00000005ff027e24 */ /* 0x000fd8000f8e00ff */
[----:B------:R-:W-:Y:S05]  /*0180*/  @P0 BRA `(.L_x_3) ;  /* 0x0000000000240947 */ /* 0x000fea0003800000 */
.L_x_4:
[----:B------:R-:W-:Y:S05]  /*0190*/  NANOSLEEP 0x64 ;  /* 0x000000640000795d */ /* 0x000fea0003800000 */
[----:B------:R-:W-:-:S05]  /*01a0*/  UMOV UR5, 0x1 ;  /* 0x0000000100057882 */ /* 0x000fca0000000000 */
[----:B------:R-:W-:Y:S04]  /*01b0*/  DEPBAR.LE SB1, 0x36 ;  /* 0x00009d800000791a */ /* 0x000fe80000000000 */
[----:B------:R-:W1:Y:S02]  /*01c0*/  UTCATOMSWS.FIND_AND_SET.ALIGN UP0, UR5, UR5 ;  /* 0x00000005000575e3 */ /* 0x000e640008000800 */
[----:B-1----:R-:W-:-:S04]  /*01d0*/  PLOP3.LUT P0, PT, PT, PT, UP0, 0x80, 0x8 ;  /* 0x000000000008781c */ /* 0x002fc80003f0f008 */
[----:B------:R-:W-:-:S04]  /*01e0*/  SEL R2, RZ, 0xffffffff, !P0 ;  /* 0xffffffffff027807 */ /* 0x000fc80004000000 */
[----:B------:R-:W-:Y:S01]  /*01f0*/  ISETP.NE.AND P0, PT, R2, RZ, PT ;  /* 0x000000ff0200720c */ /* 0x000fe20003f05270 */
[----:B------:R-:W-:-:S12]  /*0200*/  IMAD.U32 R2, RZ, RZ, UR5 ;  /* 0x00000005ff027e24 */ /* 0x000fd8000f8e00ff */
[----:B------:R-:W-:Y:S05]  /*0210*/  @!P0 BRA `(.L_x_4) ;  /* 0xfffffffc00dc8947 */ /* 0x000fea000383ffff */
.L_x_3:
[C---:B------:R-:W-:Y:S01]  /*0220*/  VIADD R4, R2.reuse, 0x10 ;  /* 0x0000001002047836 */ /* 0x040fe20000000000 */
[----:B------:R-:W-:Y:S01]  /*0230*/  UMOV UR5, 0x50 ;  /* 0x0000005000057882 */ /* 0x000fe20000000000 */
[C---:B------:R-:W-:Y:S01]  /*0240*/  SHF.L.U32 R3, R5.reuse, R2, RZ ;  /* 0x0000000205037219 */ /* 0x040fe200000006ff */
[----:B------:R-:W-:Y:S01]  /*0250*/  ULEA UR5, UR6, UR5, 0x18 ;  /* 0x0000000506057291 */ /* 0x000fe2000f8ec0ff */
[----:B------:R-:W-:Y:S01]  /*0260*/  IMAD.SHL.U32 R2, R2, 0x20, RZ ;  /* 0x0000002002027824 */ /* 0x000fe200078e00ff */
[----:B------:R-:W-:-:S04]  /*0270*/  SHF.L.U32 R4, R5, R4, RZ ;  /* 0x0000000405047219 */ /* 0x000fc800000006ff */
[----:B------:R-:W-:-:S05]  /*0280*/  LOP3.LUT R3, R4, R3, RZ, 0xfc, !PT ;  /* 0x0000000304037212 */ /* 0x000fca00078efcff */
[----:B------:R1:W-:Y:S04]  /*0290*/  ATOMS.OR RZ, [UR5], R3 ;  /* 0x00000003ffff798c */ /* 0x0003e8000b000005 */
[----:B------:R1:W-:Y:S01]  /*02a0*/  STS [UR4], R2 ;  /* 0x00000002ff007988 */ /* 0x0003e20008000804 */
[----:B------:R-:W-:Y:S05]  /*02b0*/  BRA `(.L_x_2) ;  /* 0x0000000000107947 */ /* 0x000fea0003800000 */
.L_x_1:
[----:B------:R-:W-:-:S05]  /*02c0*/  IMAD.MOV.U32 R2, RZ, RZ, -0x1 ;  /* 0xffffffffff027424 */ /* 0x000fca00078e00ff */
[----:B------:R1:W-:Y:S02]  /*02d0*/  STS [UR4], R2 ;  /* 0x00000002ff007988 */ /* 0x0003e40008000804 */
[----:B-1----:R-:W-:-:S07]  /*02e0*/  MOV R2, 0x300 ;  /* 0x0000030000027802 */ /* 0x002fce0000000f00 */
[----:B0-----:R-:W-:Y:S05]  /*02f0*/  CALL.REL.NOINC `($__internal_1_$__cuda_sm10x_tcgen05_guardrail_trap_phase_invalid_during_alloc) ;  /* 0x0000004c00c87944 */ /* 0x001fea0003c00000 */
.L_x_2:
[----:B------:R-:W-:Y:S05]  /*0300*/  WARPSYNC.ALL ;  /* 0x0000000000007948 */ /* 0x000fea0003800000 */
[----:B------:R-:W-:Y:S01]  /*0310*/  NOP ;  /* 0x0000000000007918 */ /* 0x000fe20000000000 */
.L_x_0:
[----:B------:R-:W2:Y:S01]  /*0320*/  LDC.64 R88, c[0x0][0x398] ;  /* 0x0000e600ff587b82 */ /* 0x000ea20000000a00 */
[----:B------:R-:W3:Y:S01]  /*0330*/  S2R R7, SR_CTAID.X ;  /* 0x0000000000077919 */ /* 0x000ee20000002500 */
[----:B------:R-:W-:Y:S01]  /*0340*/  UMOV UR13, 0x400 ;  /* 0x00000400000d7882 */ /* 0x000fe20000000000 */
[----:B------:R-:W-:Y:S01]  /*0350*/  SHF.R.U32.HI R22, RZ, 0x7, R0 ;  /* 0x00000007ff167819 */ /* 0x000fe20000011600 */
[----:B------:R-:W4:Y:S01]  /*0360*/  LDCU UR9, c[0x0][0x3a4] ;  /* 0x00007480ff0977ac */ /* 0x000f220008000800 */
[----:B------:R-:W-:Y:S02]  /*0370*/  PRMT R112, RZ, 0x7610, R112 ;  /* 0x00007610ff707816 */ /* 0x000fe40000000070 */
[----:B------:R-:W-:Y:S01]  /*0380*/  SGXT.U32 R22, R22, 0x1 ;  /* 0x000000011616781a */ /* 0x000fe20000000000 */
[----:B------:R-:W5:Y:S01]  /*0390*/  S2UR UR6, SR_CgaCtaId ;  /* 0x00000000000679c3 */ /* 0x000f620000008800 */
[----:B------:R-:W-:Y:S01]  /*03a0*/  UMOV UR7, 0x1 ;  /* 0x0000000100077882 */ /* 0x000fe20000000000 */
[----:B------:R-:W1:Y:S01]  /*03b0*/  LDCU.128 UR16, c[0x0][0x380] ;  /* 0x00007000ff1077ac */ /* 0x000e620008000c00 */
[----:B------:R-:W-:-:S05]  /*03c0*/  PRMT R110, RZ, 0x7610, R110 ;  /* 0x00007610ff6e7816 */ /* 0x000fca000000006e */
[----:B------:R-:W0:Y:S01]  /*03d0*/  LDC R106, c[0x0][0x3a0] ;  /* 0x0000e800ff6a7b82 */ /* 0x000e220000000800 */
[----:B-12---:R-:W-:Y:S01]  /*03e0*/  VIADD R2, R89, 0x1f ;  /* 0x0000001f59027836 */ /* 0x006fe20000000000 */
[----:B------:R-:W-:-:S04]  /*03f0*/  IABS R15, R89 ;  /* 0x00000059000f7213 */ /* 0x000fc80000000000 */
[----:B------:R-:W-:Y:S01]  /*0400*/  SHF.R.S32.HI R3, RZ, 0x1f, R2 ;  /* 0x0000001fff037819 */ /* 0x000fe20000011402 */
[----:B-----5:R-:W-:-:S03]  /*0410*/  ULEA UR13, UR6, UR13, 0x18 ;  /* 0x0000000d060d7291 */ /* 0x020fc6000f8ec0ff */
[----:B------:R-:W-:Y:S02]  /*0420*/  LEA.HI R3, R3, R2, RZ, 0x5 ;  /* 0x0000000203037211 */ /* 0x000fe400078f28ff */
[----:B---3--:R-:W-:Y:S01]  /*0430*/  IABS R8, R7 ;  /* 0x0000000700087213 */ /* 0x008fe20000000000 */
[----:B------:R-:W-:Y:S01]  /*0440*/  UIADD3 UR10, UPT, UPT, UR13, 0x5000, URZ ;  /* 0x000050000d0a7890 */ /* 0x000fe2000fffe0ff */
[----:B------:R-:W-:-:S05]  /*0450*/  SHF.R.S32.HI R3, RZ, 0x5, R3 ;  /* 0x00000005ff037819 */ /* 0x000fca0000011403 */
[----:B------:R-:W-:-:S05]  /*0460*/  IMAD.SHL.U32 R4, R3, 0x8, RZ ;  /* 0x0000000803047824 */ /* 0x000fca00078e00ff */
[-C--:B------:R-:W-:Y:S02]  /*0470*/  IABS R9, R4.reuse ;  /* 0x0000000400097213 */ /* 0x080fe40000000000 */
[----:B------:R-:W-:Y:S02]  /*0480*/  IABS R10, R4 ;  /* 0x00000004000a7213 */ /* 0x000fe40000000000 */
[----:B------:R-:W1:Y:S08]  /*0490*/  I2F.RP R5, R9 ;  /* 0x0000000900057306 */ /* 0x000e700000209400 */
[----:B-1----:R-:W1:Y:S02]  /*04a0*/  MUFU.RCP R5, R5 ;  /* 0x0000000500057308 */ /* 0x002e640000001000 */
[----:B-1----:R-:W-:-:S02]  /*04b0*/  VIADD R2, R5, 0xffffffe ;  /* 0x0ffffffe05027836 */ /* 0x002fc40000000000 */
[----:B------:R-:W-:-:S04]  /*04c0*/  IMAD.MOV R5, RZ, RZ, -R10 ;  /* 0x000000ffff057224 */ /* 0x000fc800078e0a0a */
[----:B------:R1:W2:Y:S02]  /*04d0*/  F2I.FTZ.U32.TRUNC.NTZ R3, R2 ;  /* 0x0000000200037305 */ /* 0x0002a4000021f000 */
[----:B-1----:R-:W-:Y:S02]  /*04e0*/  IMAD.MOV.U32 R2, RZ, RZ, RZ ;  /* 0x000000ffff027224 */ /* 0x002fe400078e00ff */
[----:B--2---:R-:W-:-:S04]  /*04f0*/  IMAD.MOV R6, RZ, RZ, -R3 ;  /* 0x000000ffff067224 */ /* 0x004fc800078e0a03 */
[----:B------:R-:W-:Y:S02]  /*0500*/  IMAD R11, R6, R9, RZ ;  /* 0x00000009060b7224 */ /* 0x000fe400078e02ff */
[----:B------:R-:W-:Y:S02]  /*0510*/  IMAD.MOV.U32 R6, RZ, RZ, R8 ;  /* 0x000000ffff067224 */ /* 0x000fe400078e0008 */
[----:B------:R-:W-:-:S06]  /*0520*/  IMAD.HI.U32 R3, R3, R11, R2 ;  /* 0x0000000b03037227 */ /* 0x000fcc00078e0002 */
[----:B------:R-:W-:-:S04]  /*0530*/  IMAD.HI.U32 R3, R3, R6, RZ ;  /* 0x0000000603037227 */ /* 0x000fc800078e00ff */
[----:B------:R-:W-:Y:S01]  /*0540*/  IMAD R2, R3, R5, R6 ;  /* 0x0000000503027224 */ /* 0x000fe200078e0206 */
[----:B------:R-:W-:Y:S04]  /*0550*/  BAR.SYNC.DEFER_BLOCKING 0x0 ;  /* 0x0000000000007b1d */ /* 0x000fe80000010000 */
[----:B------:R-:W-:-:S13]  /*0560*/  ISETP.GT.U32.AND P2, PT, R9, R2, PT ;  /* 0x000000020900720c */ /* 0x000fda0003f44070 */
[----:B------:R-:W-:Y:S02]  /*0570*/  @!P2 IMAD.IADD R2, R2, 0x1, -R9 ;  /* 0x000000010202a824 */ /* 0x000fe400078e0a09 */
[----:B------:R-:W-:Y:S01]  /*0580*/  @!P2 VIADD R3, R3, 0x1 ;  /* 0x000000010303a836 */ /* 0x000fe20000000000 */
[----:B------:R-:W-:Y:S02]  /*0590*/  ISETP.NE.AND P2, PT, R4, RZ, PT ;  /* 0x000000ff0400720c */ /* 0x000fe40003f45270 */
[----:B------:R-:W-:Y:S02]  /*05a0*/  ISETP.GE.U32.AND P0, PT, R2, R9, PT ;  /* 0x000000090200720c */ /* 0x000fe40003f06070 */
[----:B------:R-:W-:-:S04]  /*05b0*/  LOP3.LUT R2, R7, R4, RZ, 0x3c, !PT ;  /* 0x0000000407027212 */ /* 0x000fc800078e3cff */
[----:B------:R-:W-:Y:S01]  /*05c0*/  ISETP.GE.AND P3, PT, R2, RZ, PT ;  /* 0x000000ff0200720c */ /* 0x000fe20003f66270 */
[----:B------:R-:W-:-:S06]  /*05d0*/  VIADD R2, R88, 0x7f ;  /* 0x0000007f58027836 */ /* 0x000fcc0000000000 */
[----:B------:R-:W-:-:S04]  /*05e0*/  @P0 VIADD R3, R3, 0x1 ;  /* 0x0000000103030836 */ /* 0x000fc80000000000 */
[----:B------:R-:W-:Y:S01]  /*05f0*/  IMAD.MOV.U32 R5, RZ, RZ, R3 ;  /* 0x000000ffff057224 */ /* 0x000fe200078e0003 */
[----:B------:R-:W-:-:S03]  /*0600*/  SHF.R.S32.HI R3, RZ, 0x1f, R2 ;  /* 0x0000001fff037819 */ /* 0x000fc60000011402 */
[----:B------:R-:W-:Y:S01]  /*0610*/  @!P3 IMAD.MOV R5, RZ, RZ, -R5 ;  /* 0x000000ffff05b224 */ /* 0x000fe200078e0a05 */
[----:B------:R-:W-:Y:S02]  /*0620*/  @!P2 LOP3.LUT R5, RZ, R4, RZ, 0x33, !PT ;  /* 0x00000004ff05a212 */ /* 0x000fe400078e33ff */
[----:B------:R-:W-:-:S03]  /*0630*/  LEA.HI R3, R3, R2, RZ, 0x7 ;  /* 0x0000000203037211 */ /* 0x000fc600078f38ff */
[----:B------:R-:W-:Y:S02]  /*0640*/  IMAD.SHL.U32 R20, R5, 0x8, RZ ;  /* 0x0000000805147824 */ /* 0x000fe400078e00ff */
[----:B------:R-:W-:-:S03]  /*0650*/  IMAD.MOV R5, RZ, RZ, -R5 ;  /* 0x000000ffff057224 */ /* 0x000fc600078e0a05 */
[----:B------:R-:W-:Y:S01]  /*0660*/  LEA.HI.SX32 R3, R3, -R20, 0x19 ;  /* 0x8000001403037211 */ /* 0x000fe200078fcaff */
[----:B------:R-:W-:-:S03]  /*0670*/  IMAD R11, R4, R5, R7 ;  /* 0x00000005040b7224 */ /* 0x000fc600078e0207 */
[----:B------:R-:W-:Y:S02]  /*0680*/  VIMNMX R8, PT, PT, R3, 0x8, PT ;  /* 0x0000000803087848 */ /* 0x000fe40003fe0100 */
[----:B------:R-:W-:Y:S02]  /*0690*/  IABS R4, R11 ;  /* 0x0000000b00047213 */ /* 0x000fe40000000000 */
[-C--:B------:R-:W-:Y:S02]  /*06a0*/  IABS R9, R8.reuse ;  /* 0x0000000800097213 */ /* 0x080fe40000000000 */
[----:B------:R-:W-:Y:S02]  /*06b0*/  IABS R7, R8 ;  /* 0x0000000800077213 */ /* 0x000fe40000000000 */
[----:B------:R-:W1:Y:S08]  /*06c0*/  I2F.RP R6, R9 ;  /* 0x0000000900067306 */ /* 0x000e700000209400 */
[----:B-1----:R-:W1:Y:S02]  /*06d0*/  MUFU.RCP R6, R6 ;  /* 0x0000000600067308 */ /* 0x002e640000001000 */
[----:B-1----:R-:W-:-:S06]  /*06e0*/  VIADD R2, R6, 0xffffffe ;  /* 0x0ffffffe06027836 */ /* 0x002fcc0000000000 */
[----:B------:R1:W2:Y:S02]  /*06f0*/  F2I.FTZ.U32.TRUNC.NTZ R3, R2 ;  /* 0x0000000200037305 */ /* 0x0002a4000021f000 */
[----:B-1----:R-:W-:Y:S02]  /*0700*/  IMAD.MOV.U32 R2, RZ, RZ, RZ ;  /* 0x000000ffff027224 */ /* 0x002fe400078e00ff */
[----:B--2---:R-:W-:-:S04]  /*0710*/  IMAD.MOV R10, RZ, RZ, -R3 ;  /* 0x000000ffff0a7224 */ /* 0x004fc800078e0a03 */
[----:B------:R-:W-:Y:S01]  /*0720*/  IMAD R5, R10, R9, RZ ;  /* 0x000000090a057224 */ /* 0x000fe200078e02ff */
[----:B------:R-:W-:-:S03]  /*0730*/  IABS R10, R88 ;  /* 0x00000058000a7213 */ /* 0x000fc60000000000 */
[----:B------:R-:W-:Y:S02]  /*0740*/  IMAD.HI.U32 R3, R3, R5, R2 ;  /* 0x0000000503037227 */ /* 0x000fe400078e0002 */
[----:B------:R-:W1:Y:S02]  /*0750*/  I2F.RP R5, R15 ;  /* 0x0000000f00057306 */ /* 0x000e640000209400 */
[----:B------:R-:W-:Y:S02]  /*0760*/  IMAD.MOV.U32 R2, RZ, RZ, R4 ;  /* 0x000000ffff027224 */ /* 0x000fe400078e0004 */
[----:B------:R-:W-:Y:S02]  /*0770*/  IMAD.MOV R4, RZ, RZ, -R7 ;  /* 0x000000ffff047224 */ /* 0x000fe400078e0a07 */
[----:B------:R-:W-:-:S04]  /*0780*/  IMAD.HI.U32 R3, R3, R2, RZ ;  /* 0x0000000203037227 */ /* 0x000fc800078e00ff */
[----:B------:R-:W-:Y:S02]  /*0790*/  IMAD R2, R3, R4, R2 ;  /* 0x0000000403027224 */ /* 0x000fe400078e0202 */
[----:B------:R-:W2:Y:S03]  /*07a0*/  I2F.RP R4, R10 ;  /* 0x0000000a00047306 */ /* 0x000ea60000209400 */
[----:B------:R-:W-:-:S05]  /*07b0*/  ISETP.GT.U32.AND P2, PT, R9, R2, PT ;  /* 0x000000020900720c */ /* 0x000fca0003f44070 */
[----:B-1----:R-:W1:Y:S08]  /*07c0*/  MUFU.RCP R5, R5 ;  /* 0x0000000500057308 */ /* 0x002e700000001000 */
[----:B------:R-:W-:Y:S01]  /*07d0*/  @!P2 IMAD.IADD R2, R2, 0x1, -R9 ;  /* 0x000000010202a824 */ /* 0x000fe200078e0a09 */
[----:B--2---:R-:W2:Y:S01]  /*07e0*/  MUFU.RCP R4, R4 ;  /* 0x0000000400047308 */ /* 0x004ea20000001000 */
[----:B------:R-:W-:Y:S01]  /*07f0*/  @!P2 VIADD R3, R3, 0x1 ;  /* 0x000000010303a836 */ /* 0x000fe20000000000 */
[----:B------:R-:W-:-:S02]  /*0800*/  ISETP.NE.AND P2, PT, R8, RZ, PT ;  /* 0x000000ff0800720c */ /* 0x000fc40003f45270 */
[----:B------:R-:W-:Y:S02]  /*0810*/  ISETP.GE.U32.AND P0, PT, R2, R9, PT ;  /* 0x000000090200720c */ /* 0x000fe40003f06070 */
[----:B------:R-:W-:Y:S01]  /*0820*/  LOP3.LUT R2, R11, R8, RZ, 0x3c, !PT ;  /* 0x000000080b027212 */ /* 0x000fe200078e3cff */
[----:B-1----:R-:W-:-:S03]  /*0830*/  VIADD R6, R5, 0xffffffe ;  /* 0x0ffffffe05067836 */ /* 0x002fc60000000000 */
[----:B------:R-:W-:Y:S01]  /*0840*/  ISETP.GE.AND P3, PT, R2, RZ, PT ;  /* 0x000000ff0200720c */ /* 0x000fe20003f66270 */
[----:B------:R1:W3:Y:S06]  /*0850*/  F2I.FTZ.U32.TRUNC.NTZ R7, R6 ;  /* 0x0000000600077305 */ /* 0x0002ec000021f000 */
[----:B------:R-:W-:Y:S02]  /*0860*/  @P0 VIADD R3, R3, 0x1 ;  /* 0x0000000103030836 */ /* 0x000fe40000000000 */
[----:B--2---:R-:W-:Y:S01]  /*0870*/  VIADD R2, R4, 0xffffffe ;  /* 0x0ffffffe04027836 */ /* 0x004fe20000000000 */
[----:B------:R-:W-:Y:S01]  /*0880*/  SHF.R.U32.HI R4, RZ, 0x6, R0 ;  /* 0x00000006ff047819 */ /* 0x000fe20000011600 */
[----:B------:R-:W-:-:S02]  /*0890*/  IMAD.MOV.U32 R5, RZ, RZ, R3 ;  /* 0x000000ffff057224 */ /* 0x000fc400078e0003 */
[----:B------:R2:W5:Y:S01]  /*08a0*/  F2I.FTZ.U32.TRUNC.NTZ R3, R2 ;  /* 0x0000000200037305 */ /* 0x000562000021f000 */
[----:B-1----:R-:W-:Y:S01]  /*08b0*/  IMAD.MOV.U32 R6, RZ, RZ, RZ ;  /* 0x000000ffff067224 */ /* 0x002fe200078e00ff */
[----:B------:R-:W-:Y:S01]  /*08c0*/  SGXT.U32 R4, R4, 0x2 ;  /* 0x000000020404781a */ /* 0x000fe20000000000 */
[----:B------:R-:W-:Y:S01]  /*08d0*/  @!P3 IMAD.MOV R5, RZ, RZ, -R5 ;  /* 0x000000ffff05b224 */ /* 0x000fe200078e0a05 */
[----:B------:R-:W-:Y:S01]  /*08e0*/  @!P2 LOP3.LUT R5, RZ, R8, RZ, 0x33, !PT ;  /* 0x00000008ff05a212 */ /* 0x000fe200078e33ff */
[----:B---3--:R-:W-:-:S04]  /*08f0*/  IMAD.MOV R12, RZ, RZ, -R7 ;  /* 0x000000ffff0c7224 */ /* 0x008fc800078e0a07 */
[----:B------:R-:W-:Y:S02]  /*0900*/  IMAD.SHL.U32 R21, R5, 0x20, RZ ;  /* 0x0000002005157824 */ /* 0x000fe400078e00ff */
[----:B------:R-:W-:Y:S02]  /*0910*/  IMAD.MOV R5, RZ, RZ, -R5 ;  /* 0x000000ffff057224 */ /* 0x000fe400078e0a05 */
[----:B------:R-:W-:Y:S01]  /*0920*/  IMAD R9, R12, R15, RZ ;  /* 0x0000000f0c097224 */ /* 0x000fe200078e02ff */
[----:B------:R-:W-:Y:S01]  /*0930*/  LEA.HI R119, R0, R21, RZ, 0x1a ;  /* 0x0000001500777211 */ /* 0x000fe200078fd0ff */
[----:B--2---:R-:W-:Y:S01]  /*0940*/  IMAD R2, R8, R5, R11 ;  /* 0x0000000508027224 */ /* 0x004fe200078e020b */
[----:B------:R-:W-:Y:S01]  /*0950*/  LOP3.LUT R5, R0, 0x7f, RZ, 0xc0, !PT ;  /* 0x0000007f00057812 */ /* 0x000fe200078ec0ff */
[----:B------:R-:W-:Y:S01]  /*0960*/  IMAD.HI.U32 R6, R7, R9, R6 ;  /* 0x0000000907067227 */ /* 0x000fe200078e0006 */
[----:B------:R-:W-:-:S03]  /*0970*/  LOP3.LUT R4, R21, R4, RZ, 0xfc, !PT ;  /* 0x0000000415047212 */ /* 0x000fc600078efcff */
[----:B------:R-:W-:Y:S01]  /*0980*/  VIADD R104, R119, 0xc ;  /* 0x0000000c77687836 */ /* 0x000fe20000000000 */
[C---:B------:R-:W-:Y:S01]  /*0990*/  LOP3.LUT R86, R4.reuse, 0x4, RZ, 0xfc, !PT ;  /* 0x0000000404567812 */ /* 0x040fe200078efcff */
[----:B-----5:R-:W-:Y:S01]  /*09a0*/  IMAD.MOV R9, RZ, RZ, -R3 ;  /* 0x000000ffff097224 */ /* 0x020fe200078e0a03 */
[----:B------:R-:W-:Y:S01]  /*09b0*/  LOP3.LUT R92, R4, 0x8, RZ, 0xfc, !PT ;  /* 0x00000008045c7812 */ /* 0x000fe200078efcff */
[----:B------:R-:W-:Y:S01]  /*09c0*/  IMAD.IADD R20, R20, 0x1, R2 ;  /* 0x0000000114147824 */ /* 0x000fe200078e0202 */
[----:B------:R-:W-:Y:S01]  /*09d0*/  IABS R107, R104 ;  /* 0x00000068006b7213 */ /* 0x000fe20000000000 */
[----:B------:R-:W-:Y:S01]  /*09e0*/  IMAD R9, R9, R10, RZ ;  /* 0x0000000a09097224 */ /* 0x000fe200078e02ff */
[----:B------:R-:W-:Y:S01]  /*09f0*/  IABS R83, R86 ;  /* 0x0000005600537213 */ /* 0x000fe20000000000 */
[----:B------:R-:W-:Y:S01]  /*0a00*/  IMAD.MOV.U32 R2, RZ, RZ, RZ ;  /* 0x000000ffff027224 */ /* 0x000fe200078e00ff */
[----:B------:R-:W-:Y:S01]  /*0a10*/  LOP3.LUT R94, R4, 0x10, RZ, 0xfc, !PT ;  /* 0x00000010045e7812 */ /* 0x000fe200078efcff */
[----:B------:R-:W-:Y:S01]  /*0a20*/  IMAD R20, R20, 0x80, R5 ;  /* 0x0000008014147824 */ /* 0x000fe200078e0205 */
[----:B------:R-:W-:Y:S01]  /*0a30*/  IABS R84, R92 ;  /* 0x0000005c00547213 */ /* 0x000fe20000000000 */
[----:B------:R-:W-:Y:S01]  /*0a40*/  IMAD.HI.U32 R2, R3, R9, R2 ;  /* 0x0000000903027227 */ /* 0x000fe200078e0002 */
[----:B------:R-:W-:-:S02]  /*0a50*/  IABS R82, R4 ;  /* 0x0000000400527213 */ /* 0x000fc40000000000 */
[----:B------:R-:W-:Y:S01]  /*0a60*/  IABS R5, R20 ;  /* 0x0000001400057213 */ /* 0x000fe20000000000 */
[----:B------:R-:W-:Y:S01]  /*0a70*/  IMAD.HI.U32 R8, R6, R107, RZ ;  /* 0x0000006b06087227 */ /* 0x000fe200078e00ff */
[----:B------:R-:W-:Y:S02]  /*0a80*/  IABS R90, R94 ;  /* 0x0000005e005a7213 */ /* 0x000fe40000000000 */
[C---:B------:R-:W-:Y:S01]  /*0a90*/  LOP3.LUT R109, R4.reuse, 0x14, RZ, 0xfc, !PT ;  /* 0x00000014046d7812 */ /* 0x040fe200078efcff */
[----:B------:R-:W-:Y:S01]  /*0aa0*/  IMAD.MOV R8, RZ, RZ, -R8 ;  /* 0x000000ffff087224 */ /* 0x000fe200078e0a08 */
[----:B------:R-:W-:Y:S01]  /*0ab0*/  LOP3.LUT R96, R4, 0x18, RZ, 0xfc, !PT ;  /* 0x0000001804607812 */ /* 0x000fe200078efcff */
[----:B------:R-:W-:Y:S01]  /*0ac0*/  IMAD.HI.U32 R2, R2, R5, RZ ;  /* 0x0000000502027227 */ /* 0x000fe200078e00ff */
[----:B------:R-:W-:Y:S02]  /*0ad0*/  IABS R124, R109 ;  /* 0x0000006d007c7213 */ /* 0x000fe40000000000 */
[----:B------:R-:W-:Y:S01]  /*0ae0*/  IABS R91, R96 ;  /* 0x00000060005b7213 */ /* 0x000fe20000000000 */
[----:B------:R-:W-:-:S02]  /*0af0*/  IMAD R107, R15, R8, R107 ;  /* 0x000000080f6b7224 */ /* 0x000fc400078e026b */
[----:B------:R-:W-:-:S03]  /*0b00*/  IMAD.HI.U32 R3, R6, R83, RZ ;  /* 0x0000005306037227 */ /* 0x000fc600078e00ff */
[----:B------:R-:W-:Y:S01]  /*0b10*/  ISETP.GT.U32.AND P4, PT, R15, R107, PT ;  /* 0x0000006b0f00720c */ /* 0x000fe20003f84070 */
[----:B------:R-:W-:Y:S02]  /*0b20*/  IMAD.MOV R8, RZ, RZ, -R2 ;  /* 0x000000ffff087224 */ /* 0x000fe400078e0a02 */
[----:B------:R-:W-:-:S04]  /*0b30*/  IMAD.HI.U32 R2, R6, R84, RZ ;  /* 0x0000005406027227 */ /* 0x000fc800078e00ff */
[----:B------:R-:W-:-:S04]  /*0b40*/  IMAD.HI.U32 R7, R6, R82, RZ ;  /* 0x0000005206077227 */ /* 0x000fc800078e00ff */
[----:B------:R-:W-:Y:S02]  /*0b50*/  IMAD.MOV R12, RZ, RZ, -R3 ;  /* 0x000000ffff0c7224 */ /* 0x000fe400078e0a03 */
[----:B------:R-:W-:Y:S02]  /*0b60*/  IMAD R5, R10, R8, R5 ;  /* 0x000000080a057224 */ /* 0x000fe400078e0205 */
[----:B------:R-:W-:-:S03]  /*0b70*/  IMAD.HI.U32 R3, R6, R90, RZ ;  /* 0x0000005a06037227 */ /* 0x000fc600078e00ff */
[----:B------:R-:W-:Y:S01]  /*0b80*/  ISETP.GT.U32.AND P0, PT, R10, R5, PT ;  /* 0x000000050a00720c */ /* 0x000fe20003f04070 */
[----:B------:R-:W-:Y:S02]  /*0b90*/  IMAD.MOV R2, RZ, RZ, -R2 ;  /* 0x000000ffff027224 */ /* 0x000fe400078e0a02 */
[----:B------:R-:W-:Y:S02]  /*0ba0*/  IMAD.MOV R7, RZ, RZ, -R7 ;  /* 0x000000ffff077224 */ /* 0x000fe400078e0a07 */
[----:B------:R-:W-:Y:S02]  /*0bb0*/  IMAD.MOV R8, RZ, RZ, -R3 ;  /* 0x000000ffff087224 */ /* 0x000fe400078e0a03 */
[C---:B------:R-:W-:Y:S02]  /*0bc0*/  IMAD R84, R15.reuse, R2, R84 ;  /* 0x000000020f547224 */ /* 0x040fe400078e0254 */
[----:B------:R-:W-:Y:S01]  /*0bd0*/  IMAD R82, R15, R7, R82 ;  /* 0x000000070f527224 */ /* 0x000fe200078e0252 */
[----:B------:R-:W1:Y:S01]  /*0be0*/  LDC.64 R2, c[0x0][0x3a8] ;  /* 0x0000ea00ff027b82 */ /* 0x000e620000000a00 */
[----:B------:R-:W-:-:S03]  /*0bf0*/  IMAD.HI.U32 R7, R6, R124, RZ ;  /* 0x0000007c06077227 */ /* 0x000fc600078e00ff */
[----:B------:R-:W-:Y:S01]  /*0c00*/  ISETP.GT.U32.AND P5, PT, R15, R82, PT ;  /* 0x000000520f00720c */ /* 0x000fe20003fa4070 */
[----:B------:R-:W-:Y:S02]  /*0c10*/  IMAD.MOV R7, RZ, RZ, -R7 ;  /* 0x000000ffff077224 */ /* 0x000fe400078e0a07 */
[----:B------:R-:W-:Y:S01]  /*0c20*/  @!P0 IMAD.IADD R5, R5, 0x1, -R10 ;  /* 0x0000000105058824 */ /* 0x000fe200078e0a0a */
[C---:B------:R-:W-:Y:S01]  /*0c30*/  ISETP.GT.U32.AND P0, PT, R15.reuse, R84, PT ;  /* 0x000000540f00720c */ /* 0x040fe20003f04070 */
[C---:B------:R-:W-:Y:S02]  /*0c40*/  IMAD R124, R15.reuse, R7, R124 ;  /* 0x000000070f7c7224 */ /* 0x040fe400078e027c */
[----:B------:R-:W-:Y:S01]  /*0c50*/  IMAD.HI.U32 R7, R6, R91, RZ ;  /* 0x0000005b06077227 */ /* 0x000fe200078e00ff */
[----:B------:R-:W-:Y:S02]  /*0c60*/  ISETP.GT.U32.AND P2, PT, R10, R5, PT ;  /* 0x000000050a00720c */ /* 0x000fe40003f44070 */
[----:B------:R-:W-:Y:S01]  /*0c70*/  ISETP.GT.U32.AND P6, PT, R15, R124, PT ;  /* 0x0000007c0f00720c */ /* 0x000fe20003fc4070 */
[----:B------:R-:W-:-:S02]  /*0c80*/  VIADD R119, R119, 0x1c ;  /* 0x0000001c77777836 */ /* 0x000fc40000000000 */
[C---:B------:R-:W-:Y:S02]  /*0c90*/  IMAD R90, R15.reuse, R8, R90 ;  /* 0x000000080f5a7224 */ /* 0x040fe400078e025a */
[----:B------:R-:W-:Y:S01]  /*0ca0*/  IMAD.MOV R8, RZ, RZ, -R7 ;  /* 0x000000ffff087224 */ /* 0x000fe200078e0a07 */
[----:B------:R-:W-:Y:S01]  /*0cb0*/  IABS R118, R119 ;  /* 0x0000007700767213 */ /* 0x000fe20000000000 */
[----:B------:R-:W2:Y:S01]  /*0cc0*/  LDS R7, [UR13] ;  /* 0x0000000dff077984 */ /* 0x000ea20008000800 */
[C---:B------:R-:W-:Y:S02]  /*0cd0*/  IMAD R83, R15.reuse, R12, R83 ;  /* 0x0000000c0f537224 */ /* 0x040fe400078e0253 */
[----:B-1----:R-:W-:Y:S02]  /*0ce0*/  IMAD R11, R22, R2, RZ ;  /* 0x00000002160b7224 */ /* 0x002fe400078e02ff */
[----:B------:R-:W-:Y:S01]  /*0cf0*/  IMAD.HI.U32 R6, R6, R118, RZ ;  /* 0x0000007606067227 */ /* 0x000fe200078e00ff */
[----:B------:R-:W-:-:S03]  /*0d00*/  ISETP.GT.U32.AND P3, PT, R15, R83, PT ;  /* 0x000000530f00720c */ /* 0x000fc60003f64070 */
[----:B------:R-:W-:Y:S02]  /*0d10*/  IMAD.MOV R6, RZ, RZ, -R6 ;  /* 0x000000ffff067224 */ /* 0x000fe400078e0a06 */
[C---:B------:R-:W-:Y:S02]  /*0d20*/  IMAD R37, R2.reuse, 0x2, R11 ;  /* 0x0000000202257824 */ /* 0x040fe400078e020b */
[----:B------:R-:W-:Y:S01]  /*0d30*/  @!P2 IMAD.IADD R5, R5, 0x1, -R10 ;  /* 0x000000010505a824 */ /* 0x000fe200078e0a0a */
[C---:B------:R-:W-:Y:S01]  /*0d40*/  ISETP.GT.U32.AND P2, PT, R15.reuse, R90, PT ;  /* 0x0000005a0f00720c */ /* 0x040fe20003f44070 */
[----:B------:R-:W-:Y:S01]  /*0d50*/  IMAD R118, R15, R6, R118 ;  /* 0x000000060f767224 */ /* 0x000fe200078e0276 */
[----:B------:R-:W-:Y:S01]  /*0d60*/  SHF.R.U32.HI R6, RZ, 0x5, R0 ;  /* 0x00000005ff067819 */ /* 0x000fe20000011600 */
[----:B------:R-:W-:Y:S02]  /*0d70*/  IMAD R61, R2, 0x2, R37 ;  /* 0x00000002023d7824 */ /* 0x000fe400078e0225 */
[----:B------:R-:W-:Y:S01]  /*0d80*/  @!P4 IMAD.IADD R107, R107, 0x1, -R15 ;  /* 0x000000016b6bc824 */ /* 0x000fe200078e0a0f */
[C---:B------:R-:W-:Y:S01]  /*0d90*/  ISETP.GT.U32.AND P4, PT, R15.reuse, R118, PT ;  /* 0x000000760f00720c */ /* 0x040fe20003f84070 */
[C---:B------:R-:W-:Y:S01]  /*0da0*/  IMAD R91, R15.reuse, R8, R91 ;  /* 0x000000080f5b7224 */ /* 0x040fe200078e025b */
[----:B------:R-:W-:Y:S01]  /*0db0*/  R2UR UR8, R6 ;  /* 0x00000000060872ca */ /* 0x000fe200000e0000 */
[----:B------:R-:W-:Y:S01]  /*0dc0*/  IMAD R85, R2, 0x2, R61 ;  /* 0x0000000202557824 */ /* 0x000fe200078e023d */
[----:B------:R-:W-:Y:S01]  /*0dd0*/  LOP3.LUT R8, R22, 0x10, RZ, 0xfc, !PT ;  /* 0x0000001016087812 */ /* 0x000fe200078efcff */
[--C-:B------:R-:W-:Y:S01]  /*0de0*/  @!P5 IMAD.IADD R82, R82, 0x1, -R15.reuse ;  /* 0x000000015252d824 */ /* 0x100fe200078e0a0f */
[----:B------:R-:W-:Y:S01]  /*0df0*/  ISETP.GT.U32.AND P5, PT, R15, R91, PT ;  /* 0x0000005b0f00720c */ /* 0x000fe20003fa4070 */
[----:B------:R-:W-:-:S02]  /*0e00*/  @!P3 IMAD.IADD R83, R83, 0x1, -R15 ;  /* 0x000000015353b824 */ /* 0x000fc400078e0a0f */
[----:B------:R-:W-:Y:S01]  /*0e10*/  @!P0 IMAD.IADD R84, R84, 0x1, -R15 ;  /* 0x0000000154548824 */ /* 0x000fe200078e0a0f */
[C---:B------:R-:W-:Y:S01]  /*0e20*/  ISETP.GT.U32.AND P0, PT, R15.reuse, R107, PT ;  /* 0x0000006b0f00720c */ /* 0x040fe20003f04070 */
[----:B------:R-:W-:Y:S01]  /*0e30*/  IMAD R13, R2, 0x2, R85 ;  /* 0x00000002020d7824 */ /* 0x000fe200078e0255 */
[C---:B------:R-:W-:Y:S01]  /*0e40*/  ISETP.GT.U32.AND P3, PT, R15.reuse, R82, PT ;  /* 0x000000520f00720c */ /* 0x040fe20003f64070 */
[--C-:B------:R-:W-:Y:S01]  /*0e50*/  @!P2 IMAD.IADD R90, R90, 0x1, -R15.reuse ;  /* 0x000000015a5aa824 */ /* 0x100fe200078e0a0f */
[C---:B------:R-:W-:Y:S01]  /*0e60*/  ISETP.GT.U32.AND P2, PT, R15.reuse, R83, PT ;  /* 0x000000530f00720c */ /* 0x040fe20003f44070 */
[----:B------:R-:W-:Y:S01]  /*0e70*/  @!P6 IMAD.IADD R124, R124, 0x1, -R15 ;  /* 0x000000017c7ce824 */ /* 0x000fe200078e0a0f */
[----:B------:R-:W-:Y:S01]  /*0e80*/  ISETP.GT.U32.AND P6, PT, R15, R84, PT ;  /* 0x000000540f00720c */ /* 0x000fe20003fc4070 */
[----:B------:R-:W-:Y:S01]  /*0e90*/  IMAD R41, R2, 0x2, R13 ;  /* 0x0000000202297824 */ /* 0x000fe200078e020d */
[----:B------:R-:W-:Y:S01]  /*0ea0*/  USHF.L.U32 UR4, UR8, 0x15, URZ ;  /* 0x0000001508047899 */ /* 0x000fe200080006ff */
[----:B------:R-:W-:Y:S01]  /*0eb0*/  @!P4 IMAD.IADD R118, R118, 0x1, -R15 ;  /* 0x000000017676c824 */ /* 0x000fe200078e0a0f */
[----:B--2---:R-:W-:Y:S01]  /*0ec0*/  R2UR UR12, R7 ;  /* 0x00000000070c72ca */ /* 0x004fe200000e0000 */
[C---:B------:R-:W-:Y:S01]  /*0ed0*/  IMAD R65, R2.reuse, 0x2, R41 ;  /* 0x0000000202417824 */ /* 0x040fe200078e0229 */
[----:B------:R-:W-:Y:S01]  /*0ee0*/  ISETP.GT.U32.AND P4, PT, R15, R124, PT ;  /* 0x0000007c0f00720c */ /* 0x000fe20003f84070 */
[----:B------:R-:W-:Y:S01]  /*0ef0*/  @!P0 IMAD.IADD R107, R107, 0x1, -R15 ;  /* 0x000000016b6b8824 */ /* 0x000fe200078e0a0f */
[----:B------:R-:W-:Y:S01]  /*0f00*/  ISETP.GT.U32.AND P0, PT, R15, R118, PT ;  /* 0x000000760f00720c */ /* 0x000fe20003f04070 */
[C---:B------:R-:W-:Y:S01]  /*0f10*/  IMAD R87, R2.reuse, 0x2, R65 ;  /* 0x0000000202577824 */ /* 0x040fe200078e0241 */
[----:B------:R-:W-:Y:S01]  /*0f20*/  USHF.L.U32 UR5, UR8, 0x2, URZ ;  /* 0x0000000208057899 */ /* 0x000fe200080006ff */
[----:B------:R-:W-:Y:S01]  /*0f30*/  @!P5 IMAD.IADD R91, R91, 0x1, -R15 ;  /* 0x000000015b5bd824 */ /* 0x000fe200078e0a0f */
[----:B------:R-:W-:Y:S01]  /*0f40*/  ULOP3.LUT UR4, UR4, 0x600000, URZ, 0xc0, !UPT ;  /* 0x0060000004047892 */ /* 0x000fe2000f8ec0ff */
[----:B------:R-:W-:Y:S01]  /*0f50*/  IMAD R17, R2, 0x2, R87 ;  /* 0x0000000202117824 */ /* 0x000fe200078e0257 */
[----:B------:R-:W-:Y:S01]  /*0f60*/  ULOP3.LUT UR5, UR5, 0x10, URZ, 0xc0, !UPT ;  /* 0x0000001005057892 */ /* 0x000fe2000f8ec0ff */
[--C-:B------:R-:W-:Y:S01]  /*0f70*/  @!P3 IMAD.IADD R82, R82, 0x1, -R15.reuse ;  /* 0x000000015252b824 */ /* 0x100fe200078e0a0f */
[----:B------:R-:W-:Y:S01]  /*0f80*/  ISETP.GT.U32.AND P3, PT, R15, R90, PT ;  /* 0x0000005a0f00720c */ /* 0x000fe20003f64070 */
[--C-:B------:R-:W-:Y:S01]  /*0f90*/  @!P2 IMAD.IADD R83, R83, 0x1, -R15.reuse ;  /* 0x000000015353a824 */ /* 0x100fe200078e0a0f */
[----:B------:R-:W-:Y:S01]  /*0fa0*/  ISETP.GE.AND P2, PT, R20, RZ, PT ;  /* 0x000000ff1400720c */ /* 0x000fe20003f46270 */
[----:B------:R-:W-:Y:S01]  /*0fb0*/  @!P6 IMAD.IADD R84, R84, 0x1, -R15 ;  /* 0x000000015454e824 */ /* 0x000fe200078e0a0f */
[----:B------:R-:W-:Y:S01]  /*0fc0*/  ISETP.GT.U32.AND P5, PT, R15, R91, PT ;  /* 0x0000005b0f00720c */ /* 0x000fe20003fa4070 */
[----:B------:R-:W-:Y:S01]  /*0fd0*/  IMAD R43, R2, 0x2, R17 ;  /* 0x00000002022b7824 */ /* 0x000fe200078e0211 */
[----:B------:R-:W-:Y:S01]  /*0fe0*/  ISETP.NE.AND P6, PT, R88, RZ, PT ;  /* 0x000000ff5800720c */ /* 0x000fe20003fc5270 */
[----:B0-----:R-:W-:Y:S01]  /*0ff0*/  VIADD R6, R106, 0x3f ;  /* 0x0000003f6a067836 */ /* 0x001fe20000000000 */
[----:B------:R-:W-:Y:S01]  /*1000*/  UIADD3 UR14, UPT, UPT, UR5, UR4, UR12 ;  /* 0x00000004050e7290 */ /* 0x000fe2000fffe00c */
[----:B------:R-:W-:Y:S01]  /*1010*/  IMAD R67, R2, 0x2, R43 ;  /* 0x0000000202437824 */ /* 0x000fe200078e022b */
[----:B------:R-:W-:Y:S01]  /*1020*/  LOP3.LUT R7, R22, 0x8, RZ, 0xfc, !PT ;  /* 0x0000000816077812 */ /* 0x000fe200078efcff */
[----:B------:R-:W-:-:S02]  /*1030*/  IMAD.MOV.U32 R120, RZ, RZ, R5 ;  /* 0x000000ffff787224 */ /* 0x000fc400078e0005 */
[----:B------:R-:W-:Y:S01]  /*1040*/  @!P0 IMAD.IADD R118, R118, 0x1, -R15 ;  /* 0x0000000176768824 */ /* 0x000fe200078e0a0f */
[----:B------:R-:W-:Y:S01]  /*1050*/  BAR.SYNC.DEFER_BLOCKING 0x0 ;  /* 0x0000000000007b1d */ /* 0x000fe20000010000 */
[----:B------:R-:W-:Y:S01]  /*1060*/  ISETP.GT.AND P0, PT, R6, 0x3f, PT ;  /* 0x0000003f0600780c */ /* 0x000fe20003f04270 */
[----:B------:R-:W-:Y:S02]  /*1070*/  IMAD R93, R2, 0x2, R67 ;  /* 0x00000002025d7824 */ /* 0x000fe400078e0243 */
[--C-:B------:R-:W-:Y:S01]  /*1080*/  @!P3 IMAD.IADD R90, R90, 0x1, -R15.reuse ;  /* 0x000000015a5ab824 */ /* 0x100fe200078e0a0f */
[----:B------:R-:W-:Y:S01]  /*1090*/  ISETP.LT.AND P3, PT, R22, R106, P0 ;  /* 0x0000006a1600720c */ /* 0x000fe20000761270 */
[----:B------:R-:W-:Y:S01]  /*10a0*/  @!P2 IMAD.MOV R120, RZ, RZ, -R120 ;  /* 0x000000ffff78a224 */ /* 0x000fe200078e0a78 */
[----:B------:R-:W-:Y:S01]  /*10b0*/  @!P6 LOP3.LUT R120, RZ, R88, RZ, 0x33, !PT ;  /* 0x00000058ff78e212 */ /* 0x000fe200078e33ff */
[--C-:B------:R-:W-:Y:S01]  /*10c0*/  @!P4 IMAD.IADD R124, R124, 0x1, -R15.reuse ;  /* 0x000000017c7cc824 */ /* 0x100fe200078e0a0f */
[----:B------:R-:W-:Y:S01]  /*10d0*/  LOP3.LUT P2, RZ, R0, 0xff, RZ, 0xc0, !PT ;  /* 0x000000ff00ff7812 */ /* 0x000fe2000784c0ff */
[----:B------:R-:W-:-:S02]  /*10e0*/  @!P5 IMAD.IADD R91, R91, 0x1, -R15 ;  /* 0x000000015b5bd824 */ /* 0x000fc400078e0a0f */
[----:B------:R-:W-:Y:S01]  /*10f0*/  IMAD R19, R2, 0x2, R93 ;  /* 0x0000000202137824 */ /* 0x000fe200078e025d */
[----:B----4-:R-:W-:Y:S09]  /*1100*/  @P1 BRA `(.L_x_5) ;  /* 0x0000000000181947 */ /* 0x010ff20003800000 */
[----:B------:R-:W-:Y:S01]  /*1110*/  ELECT P4, URZ, PT ;  /* 0x0000000000ff782f */ /* 0x000fe20003880000 */
[----:B------:R-:W-:Y:S01]  /*1120*/  IMAD.MOV.U32 R5, RZ, RZ, 0x1 ;  /* 0x00000001ff057424 */ /* 0x000fe200078e00ff */
[----:B------:R-:W-:Y:S01]  /*1130*/  UMOV UR4, 0x40 ;  /* 0x0000004000047882 */ /* 0x000fe20000000000 */
[----:B------:R-:W-:Y:S01]  /*1140*/  UVIRTCOUNT.DEALLOC.SMPOOL 0x80 ;  /* 0x000000800000784c */ /* 0x000fe20000000000 */
[----:B------:R-:W-:-:S09]  /*1150*/  ULEA UR4, UR6, UR4, 0x18 ;  /* 0x0000000406047291 */ /* 0x000fd2000f8ec0ff */
[----:B------:R0:W-:Y:S03]  /*1160*/  @P4 STS.U8 [UR4], R5 ;  /* 0x00000005ff004988 */ /* 0x0001e60008000004 */
.L_x_5:
[----:B------:R-:W-:Y:S01]  /*1170*/  STTM.x16 tmem[UR14], RZ ;  /* 0x000000ff000079ed */ /* 0x000fe2000824000e */
[----:B------:R-:W1:Y:S02]  /*1180*/  FENCE.VIEW.ASYNC.T ;  /* 0x00000000000073c6 */ /* 0x000e640000000200 */
[----:B-1----:R-:W-:Y:S01]  /*1190*/  VOTEU.ALL UP0, P2 ;  /* 0x0000000000ff7886 */ /* 0x002fe20001000000 */
[----:B------:R-:W-:Y:S01]  /*11a0*/  VOTEU.ALL UP1, P2 ;  /* 0x0000000000ff7886 */ /* 0x000fe20001020000 */
[----:B------:R-:W-:Y:S01]  /*11b0*/  IMAD R120, R120, UR9, RZ ;  /* 0x0000000978787c24 */ /* 0x000fe2000f8e02ff */
[----:B------:R-:W-:Y:S01]  /*11c0*/  ISETP.LT.AND P4, PT, R7, R106, P0 ;  /* 0x0000006a0700720c */ /* 0x000fe20000781270 */
[----:B0-----:R-:W-:Y:S01]  /*11d0*/  IMAD R5, R2, 0x2, R19 ;  /* 0x0000000202057824 */ /* 0x001fe200078e0213 */
[----:B------:R-:W-:-:S04]  /*11e0*/  @!UP0 UIADD3 UR4, UPT, UPT, -UR7, 0x100000, URZ ;  /* 0x0010000007048890 */ /* 0x000fc8000fffe1ff */
[----:B------:R-:W-:Y:S02]  /*11f0*/  @!UP0 USHF.L.U32 UR5, UR4, 0xb, URZ ;  /* 0x0000000b04058899 */ /* 0x000fe400080006ff */
[----:B------:R-:W-:Y:S01]  /*1200*/  @!UP0 USHF.L.U32 UR4, UR4, 0x1, URZ ;  /* 0x0000000104048899 */ /* 0x000fe200080006ff */
[----:B------:R-:W-:Y:S01]  /*1210*/  BAR.SYNC.DEFER_BLOCKING 0x0 ;  /* 0x0000000000007b1d */ /* 0x000fe20000010000 */
[----:B------:R-:W-:Y:S01]  /*1220*/  IADD3 R121, P5, PT, R120, UR16, RZ ;  /* 0x0000001078797c10 */ /* 0x000fe2000ffbe0ff */
[----:B------:R-:W-:-:S03]  /*1230*/  IMAD R71, R2, 0x2, R5 ;  /* 0x0000000202477824 */ /* 0x000fc600078e0205 */
[----:B------:R-:W-:Y:S01]  /*1240*/  LEA.HI.X.SX32 R120, R120, UR17, 0x1, P5 ;  /* 0x0000001178787c11 */ /* 0x000fe2000a8f0eff */
[C---:B------:R-:W-:Y:S01]  /*1250*/  IMAD R101, R2.reuse, 0x2, R71 ;  /* 0x0000000202657824 */ /* 0x040fe200078e0247 */
[-C--:B------:R-:W-:Y:S02]  /*1260*/  IADD3 R10, P5, PT, R11, R121.reuse, RZ ;  /* 0x000000790b0a7210 */ /* 0x080fe40007fbe0ff */
[----:B------:R-:W-:Y:S01]  /*1270*/  IADD3 R12, P6, PT, R13, R121, RZ ;  /* 0x000000790d0c7210 */ /* 0x000fe20007fde0ff */
[C---:B------:R-:W-:Y:S01]  /*1280*/  IMAD R23, R2.reuse, 0x2, R101 ;  /* 0x0000000202177824 */ /* 0x040fe200078e0265 */
[-C--:B------:R-:W-:Y:S02]  /*1290*/  LEA.HI.X.SX32 R11, R11, R120.reuse, 0x1, P5 ;  /* 0x000000780b0b7211 */ /* 0x080fe400028f0eff */
[----:B------:R-:W-:Y:S01]  /*12a0*/  LEA.HI.X.SX32 R13, R13, R120, 0x1, P6 ;  /* 0x000000780d0d7211 */ /* 0x000fe200030f0eff */
[C---:B------:R-:W-:Y:S01]  /*12b0*/  IMAD R49, R2.reuse, 0x2, R23 ;  /* 0x0000000202317824 */ /* 0x040fe200078e0217 */
[----:B------:R-:W0:Y:S02]  /*12c0*/  FENCE.VIEW.ASYNC.S ;  /* 0x00000000000073c6 */ /* 0x000e240000000000 */
[----:B0-----:R0:W1:Y:S02]  /*12d0*/  @!UP1 SYNCS.EXCH.64 URZ, [UR10], UR4 ;  /* 0x000000040aff95b2 */ /* 0x0010640008000100 */
[----:B-1----:R-:W-:Y:S01]  /*12e0*/  BAR.SYNC.DEFER_BLOCKING 0x0 ;  /* 0x0000000000007b1d */ /* 0x002fe20000010000 */
[----:B------:R-:W-:Y:S01]  /*12f0*/  IMAD R77, R2, 0x2, R49 ;  /* 0x00000002024d7824 */ /* 0x000fe200078e0231 */
[----:B------:R-:W-:-:S02]  /*1300*/  LOP3.LUT R9, R22, 0x18, RZ, 0xfc, !PT ;  /* 0x0000001816097812 */ /* 0x000fc400078efcff */
[----:B------:R-:W-:Y:S01]  /*1310*/  LOP3.LUT R15, R22, 0x20, RZ, 0xfc, !PT ;  /* 0x00000020160f7812 */ /* 0x000fe200078efcff */
[----:B------:R-:W-:Y:S01]  /*1320*/  IMAD R105, R2, 0x2, R77 ;  /* 0x0000000202697824 */ /* 0x000fe200078e024d */
[----:B------:R-:W-:Y:S02]  /*1330*/  PRMT R113, RZ, 0x7610, R113 ;  /* 0x00007610ff717816 */ /* 0x000fe40000000071 */
[----:B------:R-:W-:Y:S02]  /*1340*/  ISETP.LT.AND P5, PT, R9, R106, P0 ;  /* 0x0000006a0900720c */ /* 0x000fe400007a1270 */
[----:B------:R-:W-:Y:S02]  /*1350*/  IADD3 R16, P6, PT, R19, R121, RZ ;  /* 0x0000007913107210 */ /* 0x000fe40007fde0ff */
[----:B------:R-:W-:Y:S02]  /*1360*/  PRMT R114, RZ, 0x7610, R114 ;  /* 0x00007610ff727816 */ /* 0x000fe40000000072 */
[----:B------:R-:W-:-:S02]  /*1370*/  PRMT R115, RZ, 0x7610, R115 ;  /* 0x00007610ff737816 */ /* 0x000fc40000000073 */
[----:B------:R-:W-:Y:S02]  /*1380*/  PRMT R116, RZ, 0x7610, R116 ;  /* 0x00007610ff747816 */ /* 0x000fe40000000074 */
[C---:B------:R-:W-:Y:S02]  /*1390*/  LOP3.LUT R30, R22.reuse, 0x2, RZ, 0xfc, !PT ;  /* 0x00000002161e7812 */ /* 0x040fe400078efcff */
[----:B------:R-:W-:Y:S02]  /*13a0*/  PRMT R117, RZ, 0x7610, R117 ;  /* 0x00007610ff757816 */ /* 0x000fe40000000075 */
[----:B------:R-:W-:Y:S02]  /*13b0*/  LOP3.LUT R35, R22, 0xa, RZ, 0xfc, !PT ;  /* 0x0000000a16237812 */ /* 0x000fe400078efcff */
[----:B------:R-:W-:Y:S01]  /*13c0*/  PRMT R123, RZ, 0x7610, R123 ;  /* 0x00007610ff7b7816 */ /* 0x000fe2000000007b */
[----:B------:R-:W2:Y:S01]  /*13d0*/  @P3 LDG.E.U8 R112, desc[UR26][R10.64] ;  /* 0x0000001a0a703981 */ /* 0x000ea2000c1e1100 */
[----:B------:R-:W-:-:S02]  /*13e0*/  ISETP.LT.AND P3, PT, R8, R106, P0 ;  /* 0x0000006a0800720c */ /* 0x000fc40000761270 */
[----:B------:R-:W-:Y:S01]  /*13f0*/  PRMT R122, RZ, 0x7610, R122 ;  /* 0x00007610ff7a7816 */ /* 0x000fe2000000007a */
[----:B------:R-:W3:Y:S01]  /*1400*/  @P4 LDG.E.U8 R110, desc[UR26][R12.64] ;  /* 0x0000001a0c6e4981 */ /* 0x000ee2000c1e1100 */
[C---:B------:R-:W-:Y:S01]  /*1410*/  IADD3 R14, P4, PT, R17.reuse, R121, RZ ;  /* 0x00000079110e7210 */ /* 0x040fe20007f9e0ff */
[----:B------:R-:W-:Y:S01]  /*1420*/  IMAD R31, R2, 0x2, R105 ;  /* 0x00000002021f7824 */ /* 0x000fe200078e0269 */
[----:B------:R-:W-:Y:S02]  /*1430*/  LOP3.LUT R36, R22, 0x12, RZ, 0xfc, !PT ;  /* 0x0000001216247812 */ /* 0x000fe400078efcff */
[----:B------:R-:W-:Y:S01]  /*1440*/  PRMT R125, RZ, 0x7610, R125 ;  /* 0x00007610ff7d7816 */ /* 0x000fe2000000007d */
[----:B------:R-:W-:Y:S01]  /*1450*/  IMAD R53, R2, 0x2, R31 ;  /* 0x0000000202357824 */ /* 0x000fe200078e021f */
[----:B------:R-:W-:Y:S02]  /*1460*/  LEA.HI.X.SX32 R17, R17, R120, 0x1, P4 ;  /* 0x0000007811117211 */ /* 0x000fe400020f0eff */
[----:B------:R-:W-:Y:S01]  /*1470*/  LOP3.LUT R42, R22, 0x22, RZ, 0xfc, !PT ;  /* 0x00000022162a7812 */ /* 0x000fe200078efcff */
[----:B------:R-:W-:Y:S01]  /*1480*/  @P3 IMAD.MOV.U32 R24, RZ, RZ, R14 ;  /* 0x000000ffff183224 */ /* 0x000fe200078e000e */
[----:B------:R-:W-:Y:S01]  /*1490*/  ISETP.LT.AND P4, PT, R15, R106, P0 ;  /* 0x0000006a0f00720c */ /* 0x000fe20000781270 */
[----:B------:R-:W-:Y:S01]  /*14a0*/  @P3 IMAD.MOV.U32 R25, RZ, RZ, R17 ;  /* 0x000000ffff193224 */ /* 0x000fe200078e0011 */
[----:B------:R-:W-:-:S02]  /*14b0*/  LEA.HI.X.SX32 R19, R19, R120, 0x1, P6 ;  /* 0x0000007813137211 */ /* 0x000fc400030f0eff */
[----:B------:R-:W-:Y:S02]  /*14c0*/  PRMT R126, RZ, 0x7610, R126 ;  /* 0x00007610ff7e7816 */ /* 0x000fe4000000007e */
[----:B------:R-:W-:Y:S01]  /*14d0*/  LOP3.LUT R47, R22, 0x2a, RZ, 0xfc, !PT ;  /* 0x0000002a162f7812 */ /* 0x000fe200078efcff */
[----:B------:R1:W4:Y:S01]  /*14e0*/  @P3 LDG.E.U8 R113, desc[UR26][R24.64] ;  /* 0x0000001a18713981 */ /* 0x000322000c1e1100 */
[C---:B------:R-:W-:Y:S01]  /*14f0*/  IADD3 R18, P3, PT, R23.reuse, R121, RZ ;  /* 0x0000007917127210 */ /* 0x040fe20007f7e0ff */
[----:B------:R-:W-:Y:S01]  /*1500*/  IMAD R95, R2, 0x2, R53 ;  /* 0x00000002025f7824 */ /* 0x000fe200078e0235 */
[----:B------:R-:W-:Y:S01]  /*1510*/  PRMT R128, RZ, 0x7610, R128 ;  /* 0x00007610ff807816 */ /* 0x000fe20000000080 */
[----:B------:R-:W-:Y:S01]  /*1520*/  @P5 IMAD.MOV.U32 R26, RZ, RZ, R16 ;  /* 0x000000ffff1a5224 */ /* 0x000fe200078e0010 */
[----:B------:R-:W-:Y:S01]  /*1530*/  LEA.HI.X.SX32 R23, R23, R120, 0x1, P3 ;  /* 0x0000007817177211 */ /* 0x000fe200018f0eff */
[----:B------:R-:W-:Y:S01]  /*1540*/  @P5 IMAD.MOV.U32 R27, RZ, RZ, R19 ;  /* 0x000000ffff1b5224 */ /* 0x000fe200078e0013 */
[----:B------:R-:W-:-:S02]  /*1550*/  PRMT R129, RZ, 0x7610, R129 ;  /* 0x00007610ff817816 */ /* 0x000fc40000000081 */
[C---:B------:R-:W-:Y:S02]  /*1560*/  LOP3.LUT R48, R22.reuse, 0x32, RZ, 0xfc, !PT ;  /* 0x0000003216307812 */ /* 0x040fe400078efcff */
[----:B------:R-:W-:Y:S02]  /*1570*/  PRMT R132, RZ, 0x7610, R132 ;  /* 0x00007610ff847816 */ /* 0x000fe40000000084 */
[----:B------:R-:W-:Y:S02]  /*1580*/  LOP3.LUT R54, R22, 0x4, RZ, 0xfc, !PT ;  /* 0x0000000416367812 */ /* 0x000fe400078efcff */
[----:B------:R-:W-:Y:S02]  /*1590*/  PRMT R130, RZ, 0x7610, R130 ;  /* 0x00007610ff827816 */ /* 0x000fe40000000082 */
[----:B------:R-:W-:Y:S02]  /*15a0*/  PRMT R134, RZ, 0x7610, R134 ;  /* 0x00007610ff867816 */ /* 0x000fe40000000086 */
[----:B------:R-:W-:-:S02]  /*15b0*/  PRMT R133, RZ, 0x7610, R133 ;  /* 0x00007610ff857816 */ /* 0x000fc40000000085 */
[C---:B------:R-:W-:Y:S02]  /*15c0*/  LOP3.LUT R60, R22.reuse, 0x14, RZ, 0xfc, !PT ;  /* 0x00000014163c7812 */ /* 0x040fe400078efcff */
[----:B------:R-:W-:Y:S02]  /*15d0*/  PRMT R135, RZ, 0x7610, R135 ;  /* 0x00007610ff877816 */ /* 0x000fe40000000087 */
[----:B------:R-:W-:Y:S02]  /*15e0*/  LOP3.LUT R66, R22, 0x24, RZ, 0xfc, !PT ;  /* 0x0000002416427812 */ /* 0x000fe400078efcff */
[----:B------:R-:W-:Y:S02]  /*15f0*/  PRMT R136, RZ, 0x7610, R136 ;  /* 0x00007610ff887816 */ /* 0x000fe40000000088 */
[----:B------:R-:W-:Y:S02]  /*1600*/  PRMT R141, RZ, 0x7610, R141 ;  /* 0x00007610ff8d7816 */ /* 0x000fe4000000008d */
[----:B------:R-:W-:-:S02]  /*1610*/  PRMT R142, RZ, 0x7610, R142 ;  /* 0x00007610ff8e7816 */ /* 0x000fc4000000008e */
[----:B------:R-:W-:Y:S01]  /*1620*/  PRMT R149, RZ, 0x7610, R149 ;  /* 0x00007610ff957816 */ /* 0x000fe20000000095 */
[----:B------:R-:W-:Y:S01]  /*1630*/  IMAD.MOV.U32 R88, RZ, RZ, R82 ;  /* 0x000000ffff587224 */ /* 0x000fe200078e0052 */
[C---:B-1----:R-:W-:Y:S01]  /*1640*/  LOP3.LUT R24, R22.reuse, 0x28, RZ, 0xfc, !PT ;  /* 0x0000002816187812 */ /* 0x042fe200078efcff */
[----:B------:R-:W-:Y:S01]  /*1650*/  @P4 IMAD.MOV.U32 R28, RZ, RZ, R18 ;  /* 0x000000ffff1c4224 */ /* 0x000fe200078e0012 */
[----:B------:R-:W-:Y:S01]  /*1660*/  LOP3.LUT R25, R22, 0x30, RZ, 0xfc, !PT ;  /* 0x0000003016197812 */ /* 0x000fe200078efcff */
[----:B------:R-:W-:Y:S01]  /*1670*/  @P4 IMAD.MOV.U32 R29, RZ, RZ, R23 ;  /* 0x000000ffff1d4224 */ /* 0x000fe200078e0017 */
[-C--:B------:R-:W-:Y:S01]  /*1680*/  ISETP.LT.AND P3, PT, R24, R106.reuse, P0 ;  /* 0x0000006a1800720c */ /* 0x080fe20000761270 */
[C---:B------:R-:W-:Y:S01]  /*1690*/  IMAD R111, R2.reuse, 0x2, R95 ;  /* 0x00000002026f7824 */ /* 0x040fe200078e025f */
[----:B------:R1:W5:Y:S01]  /*16a0*/  @P5 LDG.E.U8 R114, desc[UR26][R26.64] ;  /* 0x0000001a1a725981 */ /* 0x000362000c1e1100 */
[----:B------:R-:W-:Y:S02]  /*16b0*/  PRMT R147, RZ, 0x7610, R147 ;  /* 0x00007610ff937816 */ /* 0x000fe40000000093 */
[----:B------:R-:W-:Y:S01]  /*16c0*/  PRMT R151, RZ, 0x7610, R151 ;  /* 0x00007610ff977816 */ /* 0x000fe20000000097 */
[C---:B------:R-:W-:Y:S01]  /*16d0*/  IMAD R33, R2.reuse, 0x2, R111 ;  /* 0x0000000202217824 */ /* 0x040fe200078e026f */
[----:B------:R0:W2:Y:S01]  /*16e0*/  @P4 LDG.E.U8 R115, desc[UR26][R28.64] ;  /* 0x0000001a1c734981 */ /* 0x0000a2000c1e1100 */
[----:B------:R-:W-:Y:S01]  /*16f0*/  ISETP.LT.AND P4, PT, R25, R106, P0 ;  /* 0x0000006a1900720c */ /* 0x000fe20000781270 */
[----:B------:R-:W-:Y:S01]  /*1700*/  IMAD.MOV.U32 R108, RZ, RZ, R83 ;  /* 0x000000ffff6c7224 */ /* 0x000fe200078e0053 */
[----:B------:R-:W-:Y:S01]  /*1710*/  PRMT R146, RZ, 0x7610, R146 ;  /* 0x00007610ff927816 */ /* 0x000fe20000000092 */
[----:B------:R-:W-:Y:S01]  /*1720*/  IMAD R55, R2, 0x2, R33 ;  /* 0x0000000202377824 */ /* 0x000fe200078e0221 */
[CC--:B-1----:R-:W-:Y:S01]  /*1730*/  IADD3 R26, P5, PT, R31.reuse, R121.reuse, RZ ;  /* 0x000000791f1a7210 */ /* 0x0c2fe20007fbe0ff */
[----:B0-----:R-:W0:Y:S01]  /*1740*/  LDCU UR4, c[0x0][0x3b0] ;  /* 0x00007600ff0477ac */ /* 0x001e220008000800 */
[----:B------:R-:W-:Y:S01]  /*1750*/  LOP3.LUT R27, R22, 0x38, RZ, 0xfc, !PT ;  /* 0x00000038161b7812 */ /* 0x000fe200078efcff */
[C---:B------:R-:W-:Y:S01]  /*1760*/  IMAD R97, R2.reuse, 0x2, R55 ;  /* 0x0000000202617824 */ /* 0x040fe200078e0237 */
[----:B------:R-:W-:Y:S01]  /*1770*/  LEA.HI.X.SX32 R29, R31, R120, 0x1, P5 ;  /* 0x000000781f1d7211 */ /* 0x000fe200028f0eff */
[----:B------:R-:W-:Y:S01]  /*1780*/  @P3 IMAD.MOV.U32 R38, RZ, RZ, R26 ;  /* 0x000000ffff263224 */ /* 0x000fe200078e001a */
[----:B------:R-:W-:Y:S01]  /*1790*/  IADD3 R28, P6, PT, R33, R121, RZ ;  /* 0x00000079211c7210 */ /* 0x000fe20007fde0ff */
[C---:B------:R-:W-:Y:S01]  /*17a0*/  IMAD R131, R2.reuse, 0x2, R97 ;  /* 0x0000000202837824 */ /* 0x040fe200078e0261 */
[----:B------:R-:W-:Y:S01]  /*17b0*/  ISETP.LT.AND P5, PT, R27, R106, P0 ;  /* 0x0000006a1b00720c */ /* 0x000fe200007a1270 */
[----:B------:R-:W-:Y:S01]  /*17c0*/  @P3 IMAD.MOV.U32 R39, RZ, RZ, R29 ;  /* 0x000000ffff273224 */ /* 0x000fe200078e001d */
[----:B------:R-:W-:Y:S01]  /*17d0*/  LEA.HI.X.SX32 R31, R33, R120, 0x1, P6 ;  /* 0x00000078211f7211 */ /* 0x000fe200030f0eff */
[----:B------:R-:W-:-:S03]  /*17e0*/  IMAD R59, R2, 0x2, R131 ;  /* 0x00000002023b7824 */ /* 0x000fc600078e0283 */
[----:B------:R1:W2:Y:S01]  /*17f0*/  @P3 LDG.E.U8 R116, desc[UR26][R38.64] ;  /* 0x0000001a26743981 */ /* 0x0002a2000c1e1100 */
[----:B------:R-:W-:Y:S02]  /*1800*/  ISETP.LT.AND P3, PT, R30, R106, P0 ;  /* 0x0000006a1e00720c */ /* 0x000fe40000761270 */
[----:B------:R-:W-:Y:S01]  /*1810*/  IADD3 R32, P6, PT, R59, R121, RZ ;  /* 0x000000793b207210 */ /* 0x000fe20007fde0ff */
[----:B-1----:R-:W-:Y:S02]  /*1820*/  @P4 IMAD.MOV.U32 R38, RZ, RZ, R28 ;  /* 0x000000ffff264224 */ /* 0x002fe400078e001c */
[----:B------:R-:W-:-:S05]  /*1830*/  @P4 IMAD.MOV.U32 R39, RZ, RZ, R31 ;  /* 0x000000ffff274224 */ /* 0x000fca00078e001f */
[----:B------:R1:W2:Y:S01]  /*1840*/  @P4 LDG.E.U8 R117, desc[UR26][R38.64] ;  /* 0x0000001a26754981 */ /* 0x0002a2000c1e1100 */
[-C--:B------:R-:W-:Y:S02]  /*1850*/  IADD3 R34, P4, PT, R37, R121.reuse, RZ ;  /* 0x0000007925227210 */ /* 0x080fe40007f9e0ff */
[-C--:B------:R-:W-:Y:S02]  /*1860*/  LEA.HI.X.SX32 R33, R59, R120.reuse, 0x1, P6 ;  /* 0x000000783b217211 */ /* 0x080fe400030f0eff */
[----:B------:R-:W-:Y:S01]  /*1870*/  LEA.HI.X.SX32 R37, R37, R120, 0x1, P4 ;  /* 0x0000007825257211 */ /* 0x000fe200020f0eff */
[----:B------:R-:W-:Y:S01]  /*1880*/  @P3 IMAD.MOV.U32 R44, RZ, RZ, R34 ;  /* 0x000000ffff2c3224 */ /* 0x000fe200078e0022 */
[----:B------:R-:W-:Y:S01]  /*1890*/  ISETP.LT.AND P4, PT, R35, R106, P0 ;  /* 0x0000006a2300720c */ /* 0x000fe20000781270 */
[----:B------:R-:W2:Y:S02]  /*18a0*/  @P5 LDG.E.U8 R123, desc[UR26][R32.64] ;  /* 0x0000001a207b5981 */ /* 0x000ea4000c1e1100 */
[----:B------:R-:W-:Y:S01]  /*18b0*/  @P3 IMAD.MOV.U32 R45, RZ, RZ, R37 ;  /* 0x000000ffff2d3224 */ /* 0x000fe200078e0025 */
[----:B-1----:R-:W-:-:S04]  /*18c0*/  IADD3 R38, P5, PT, R41, R121, RZ ;  /* 0x0000007929267210 */ /* 0x002fc80007fbe0ff */
[----:B------:R1:W2:Y:S01]  /*18d0*/  @P3 LDG.E.U8 R122, desc[UR26][R44.64] ;  /* 0x0000001a2c7a3981 */ /* 0x0002a2000c1e1100 */
[----:B------:R-:W-:Y:S02]  /*18e0*/  ISETP.LT.AND P3, PT, R36, R106, P0 ;  /* 0x0000006a2400720c */ /* 0x000fe40000761270 */
[-C--:B------:R-:W-:Y:S02]  /*18f0*/  LEA.HI.X.SX32 R41, R41, R120.reuse, 0x1, P5 ;  /* 0x0000007829297211 */ /* 0x080fe400028f0eff */
[C---:B------:R-:W-:Y:S01]  /*1900*/  IADD3 R40, P6, PT, R43.reuse, R121, RZ ;  /* 0x000000792b287210 */ /* 0x040fe20007fde0ff */
[----:B------:R-:W-:Y:S01]  /*1910*/  @P4 IMAD.MOV.U32 R50, RZ, RZ, R38 ;  /* 0x000000ffff324224 */ /* 0x000fe200078e0026 */
[----:B------:R-:W-:Y:S01]  /*1920*/  LOP3.LUT R39, R22, 0x1a, RZ, 0xfc, !PT ;  /* 0x0000001a16277812 */ /* 0x000fe200078efcff */
[----:B------:R-:W-:Y:S01]  /*1930*/  @P4 IMAD.MOV.U32 R51, RZ, RZ, R41 ;  /* 0x000000ffff334224 */ /* 0x000fe200078e0029 */
[----:B------:R-:W-:Y:S02]  /*1940*/  LEA.HI.X.SX32 R43, R43, R120, 0x1, P6 ;  /* 0x000000782b2b7211 */ /* 0x000fe400030f0eff */
[----:B------:R-:W-:-:S02]  /*1950*/  ISETP.LT.AND P5, PT, R39, R106, P0 ;  /* 0x0000006a2700720c */ /* 0x000fc400007a1270 */
[----:B------:R0:W2:Y:S01]  /*1960*/  @P4 LDG.E.U8 R125, desc[UR26][R50.64] ;  /* 0x0000001a327d4981 */ /* 0x0000a2000c1e1100 */
[----:B------:R-:W-:Y:S02]  /*1970*/  ISETP.LT.AND P4, PT, R42, R106, P0 ;  /* 0x0000006a2a00720c */ /* 0x000fe40000781270 */
[----:B-1----:R-:W-:Y:S01]  /*1980*/  IADD3 R44, P6, PT, R5, R121, RZ ;  /* 0x00000079052c7210 */ /* 0x002fe20007fde0ff */
[----:B0-----:R-:W-:Y:S02]  /*1990*/  @P3 IMAD.MOV.U32 R50, RZ, RZ, R40 ;  /* 0x000000ffff323224 */ /* 0x001fe400078e0028 */
[----:B------:R-:W-:-:S05]  /*19a0*/  @P3 IMAD.MOV.U32 R51, RZ, RZ, R43 ;  /* 0x000000ffff333224 */ /* 0x000fca00078e002b */
[----:B------:R0:W2:Y:S01]  /*19b0*/  @P3 LDG.E.U8 R126, desc[UR26][R50.64] ;  /* 0x0000001a327e3981 */ /* 0x0000a2000c1e1100 */
[----:B------:R-:W-:Y:S02]  /*19c0*/  IADD3 R46, P3, PT, R49, R121, RZ ;  /* 0x00000079312e7210 */ /* 0x000fe40007f7e0ff */
[-C--:B------:R-:W-:Y:S02]  /*19d0*/  LEA.HI.X.SX32 R45, R5, R120.reuse, 0x1, P6 ;  /* 0x00000078052d7211 */ /* 0x080fe400030f0eff */
[----:B------:R-:W-:Y:S01]  /*19e0*/  LEA.HI.X.SX32 R49, R49, R120, 0x1, P3 ;  /* 0x0000007831317211 */ /* 0x000fe200018f0eff */
[----:B------:R-:W-:Y:S01]  /*19f0*/  @P4 IMAD.MOV.U32 R56, RZ, RZ, R46 ;  /* 0x000000ffff384224 */ /* 0x000fe200078e002e */
[-C--:B------:R-:W-:Y:S01]  /*1a00*/  ISETP.LT.AND P3, PT, R47, R106.reuse, P0 ;  /* 0x0000006a2f00720c */ /* 0x080fe20000761270 */
[----:B------:R-:W2:Y:S02]  /*1a10*/  @P5 LDG.E.U8 R129, desc[UR26][R44.64] ;  /* 0x0000001a2c815981 */ /* 0x000ea4000c1e1100 */
[----:B------:R-:W-:Y:S01]  /*1a20*/  @P4 IMAD.MOV.U32 R57, RZ, RZ, R49 ;  /* 0x000000ffff394224 */ /* 0x000fe200078e0031 */
[----:B------:R-:W-:-:S04]  /*1a30*/  ISETP.LT.AND P5, PT, R48, R106, P0 ;  /* 0x0000006a3000720c */ /* 0x000fc800007a1270 */
[----:B------:R1:W2:Y:S01]  /*1a40*/  @P4 LDG.E.U8 R128, desc[UR26][R56.64] ;  /* 0x0000001a38804981 */ /* 0x0002a2000c1e1100 */
[-C--:B0-----:R-:W-:Y:S01]  /*1a50*/  IADD3 R50, P4, PT, R53, R121.reuse, RZ ;  /* 0x0000007935327210 */ /* 0x081fe20007f9e0ff */
[----:B------:R-:W-:Y:S01]  /*1a60*/  IMAD R5, R2, 0x2, R59 ;  /* 0x0000000202057824 */ /* 0x000fe200078e023b */
[----:B------:R-:W-:Y:S02]  /*1a70*/  IADD3 R52, P6, PT, R55, R121, RZ ;  /* 0x0000007937347210 */ /* 0x000fe40007fde0ff */
[-C--:B------:R-:W-:Y:S01]  /*1a80*/  LEA.HI.X.SX32 R53, R53, R120.reuse, 0x1, P4 ;  /* 0x0000007835357211 */ /* 0x080fe200020f0eff */
[----:B------:R-:W-:Y:S01]  /*1a90*/  @P3 IMAD.MOV.U32 R62, RZ, RZ, R50 ;  /* 0x000000ffff3e3224 */ /* 0x000fe200078e0032 */
[----:B------:R-:W-:Y:S02]  /*1aa0*/  LEA.HI.X.SX32 R55, R55, R120, 0x1, P6 ;  /* 0x0000007837377211 */ /* 0x000fe400030f0eff */
[----:B------:R-:W-:Y:S01]  /*1ab0*/  LOP3.LUT R51, R22, 0x3a, RZ, 0xfc, !PT ;  /* 0x0000003a16337812 */ /* 0x000fe200078efcff */
[----:B------:R-:W-:-:S03]  /*1ac0*/  @P3 IMAD.MOV.U32 R63, RZ, RZ, R53 ;  /* 0x000000ffff3f3224 */ /* 0x000fc600078e0035 */
[-C--:B------:R-:W-:Y:S02]  /*1ad0*/  ISETP.LT.AND P4, PT, R51, R106.reuse, P0 ;  /* 0x0000006a3300720c */ /* 0x080fe40000781270 */
        /* <DEDUP_REMOVED lines=8> */
[----:B------:R-:W-:Y:S02]  /*1b60*/  LEA.HI.X.SX32 R61, R61, R120, 0x1, P5 ;  /* 0x000000783d3d7211 */ /* 0x000fe400028f0eff */
[----:B------:R-:W-:Y:S01]  /*1b70*/  LOP3.LUT R59, R22, 0xc, RZ, 0xfc, !PT ;  /* 0x0000000c163b7812 */ /* 0x000fe200078efcff */
[----:B------:R-:W-:Y:S01]  /*1b80*/  @P3 IMAD.MOV.U32 R68, RZ, RZ, R58 ;  /* 0x000000ffff443224 */ /* 0x000fe200078e003a */
[----:B------:R-:W2:Y:S01]  /*1b90*/  @P4 LDG.E.U8 R134, desc[UR26][R56.64] ;  /* 0x0000001a38864981 */ /* 0x000ea2000c1e1100 */
[----:B------:R-:W-:Y:S01]  /*1ba0*/  @P3 IMAD.MOV.U32 R69, RZ, RZ, R61 ;  /* 0x000000ffff453224 */ /* 0x000fe200078e003d */
[----:B------:R-:W-:-:S02]  /*1bb0*/  ISETP.LT.AND P4, PT, R59, R106, P0 ;  /* 0x0000006a3b00720c */ /* 0x000fc40000781270 */
[----:B------:R-:W-:Y:S02]  /*1bc0*/  ISETP.LT.AND P6, PT, R60, R106, P0 ;  /* 0x0000006a3c00720c */ /* 0x000fe400007c1270 */
[----:B------:R1:W2:Y:S01]  /*1bd0*/  @P3 LDG.E.U8 R133, desc[UR26][R68.64] ;  /* 0x0000001a44853981 */ /* 0x0002a2000c1e1100 */
[-C--:B0-----:R-:W-:Y:S02]  /*1be0*/  IADD3 R62, P3, PT, R65, R121.reuse, RZ ;  /* 0x00000079413e7210 */ /* 0x081fe40007f7e0ff */
[----:B------:R-:W-:Y:S02]  /*1bf0*/  IADD3 R64, P5, PT, R67, R121, RZ ;  /* 0x0000007943407210 */ /* 0x000fe40007fbe0ff */
[-C--:B------:R-:W-:Y:S02]  /*1c00*/  LEA.HI.X.SX32 R65, R65, R120.reuse, 0x1, P3 ;  /* 0x0000007841417211 */ /* 0x080fe400018f0eff */
[----:B------:R-:W-:Y:S02]  /*1c10*/  LEA.HI.X.SX32 R67, R67, R120, 0x1, P5 ;  /* 0x0000007843437211 */ /* 0x000fe400028f0eff */
[----:B------:R-:W-:Y:S01]  /*1c20*/  @P4 IMAD.MOV.U32 R72, RZ, RZ, R62 ;  /* 0x000000ffff484224 */ /* 0x000fe200078e003e */
[----:B------:R-:W-:Y:S01]  /*1c30*/  LOP3.LUT R63, R22, 0x1c, RZ, 0xfc, !PT ;  /* 0x0000001c163f7812 */ /* 0x000fe200078efcff */
[----:B------:R-:W-:-:S02]  /*1c40*/  @P4 IMAD.MOV.U32 R73, RZ, RZ, R65 ;  /* 0x000000ffff494224 */ /* 0x000fc400078e0041 */
[----:B------:R-:W-:Y:S01]  /*1c50*/  @P6 IMAD.MOV.U32 R74, RZ, RZ, R64 ;  /* 0x000000ffff4a6224 */ /* 0x000fe200078e0040 */
[-C--:B------:R-:W-:Y:S01]  /*1c60*/  ISETP.LT.AND P3, PT, R63, R106.reuse, P0 ;  /* 0x0000006a3f00720c */ /* 0x080fe20000761270 */
[----:B------:R-:W-:Y:S01]  /*1c70*/  @P6 IMAD.MOV.U32 R75, RZ, RZ, R67 ;  /* 0x000000ffff4b6224 */ /* 0x000fe200078e0043 */
[----:B------:R0:W2:Y:S01]  /*1c80*/  @P4 LDG.E.U8 R135, desc[UR26][R72.64] ;  /* 0x0000001a48874981 */ /* 0x0000a2000c1e1100 */
[----:B------:R-:W-:Y:S02]  /*1c90*/  ISETP.LT.AND P4, PT, R66, R106, P0 ;  /* 0x0000006a4200720c */ /* 0x000fe40000781270 */
[-C--:B-1----:R-:W-:Y:S01]  /*1ca0*/  IADD3 R68, P5, PT, R71, R121.reuse, RZ ;  /* 0x0000007947447210 */ /* 0x082fe20007fbe0ff */
[----:B------:R1:W2:Y:S01]  /*1cb0*/  @P6 LDG.E.U8 R136, desc[UR26][R74.64] ;  /* 0x0000001a4a886981 */ /* 0x0002a2000c1e1100 */
[----:B------:R-:W-:Y:S02]  /*1cc0*/  IADD3 R70, P6, PT, R77, R121, RZ ;  /* 0x000000794d467210 */ /* 0x000fe40007fde0ff */
[----:B------:R-:W-:Y:S01]  /*1cd0*/  LEA.HI.X.SX32 R71, R71, R120, 0x1, P5 ;  /* 0x0000007847477211 */ /* 0x000fe200028f0eff */
[----:B------:R-:W-:Y:S01]  /*1ce0*/  IMAD R139, R2, 0x2, R5 ;  /* 0x00000002028b7824 */ /* 0x000fe200078e0205 */
[----:B------:R-:W-:-:S02]  /*1cf0*/  LOP3.LUT R69, R22, 0x2c, RZ, 0xfc, !PT ;  /* 0x0000002c16457812 */ /* 0x000fc400078efcff */
[----:B0-----:R-:W-:Y:S01]  /*1d00*/  LEA.HI.X.SX32 R73, R77, R120, 0x1, P6 ;  /* 0x000000784d497211 */ /* 0x001fe200030f0eff */
[----:B------:R-:W-:Y:S01]  /*1d10*/  @P3 IMAD.MOV.U32 R78, RZ, RZ, R68 ;  /* 0x000000ffff4e3224 */ /* 0x000fe200078e0044 */
[----:B------:R-:W-:Y:S01]  /*1d20*/  LOP3.LUT R72, R22, 0x34, RZ, 0xfc, !PT ;  /* 0x0000003416487812 */ /* 0x000fe200078efcff */
[----:B------:R-:W-:Y:S01]  /*1d30*/  @P4 IMAD.MOV.U32 R80, RZ, RZ, R70 ;  /* 0x000000ffff504224 */ /* 0x000fe200078e0046 */
[-C--:B------:R-:W-:Y:S01]  /*1d40*/  ISETP.LT.AND P5, PT, R69, R106.reuse, P0 ;  /* 0x0000006a4500720c */ /* 0x080fe200007a1270 */
[----:B------:R-:W-:Y:S01]  /*1d50*/  @P4 IMAD.MOV.U32 R81, RZ, RZ, R73 ;  /* 0x000000ffff514224 */ /* 0x000fe200078e0049 */
[----:B------:R-:W-:Y:S01]  /*1d60*/  ISETP.LT.AND P6, PT, R72, R106, P0 ;  /* 0x0000006a4800720c */ /* 0x000fe200007c1270 */
[----:B------:R-:W-:-:S03]  /*1d70*/  @P3 IMAD.MOV.U32 R79, RZ, RZ, R71 ;  /* 0x000000ffff4f3224 */ /* 0x000fc600078e0047 */
[----:B------:R-:W2:Y:S01]  /*1d80*/  @P4 LDG.E.U8 R141, desc[UR26][R80.64] ;  /* 0x0000001a508d4981 */ /* 0x000ea2000c1e1100 */
[----:B------:R-:W-:-:S03]  /*1d90*/  IADD3 R76, P4, PT, R97, R121, RZ ;  /* 0x00000079614c7210 */ /* 0x000fc60007f9e0ff */
[----:B------:R0:W2:Y:S01]  /*1da0*/  @P3 LDG.E.U8 R142, desc[UR26][R78.64] ;  /* 0x0000001a4e8e3981 */ /* 0x0000a2000c1e1100 */
[C---:B-1----:R-:W-:Y:S02]  /*1db0*/  IADD3 R74, P3, PT, R95.reuse, R121, RZ ;  /* 0x000000795f4a7210 */ /* 0x042fe40007f7e0ff */
[----:B------:R-:W-:Y:S02]  /*1dc0*/  LOP3.LUT R77, R22, 0x3c, RZ, 0xfc, !PT ;  /* 0x0000003c164d7812 */ /* 0x000fe400078efcff */
[-C--:B------:R-:W-:Y:S02]  /*1dd0*/  LEA.HI.X.SX32 R75, R95, R120.reuse, 0x1, P3 ;  /* 0x000000785f4b7211 */ /* 0x080fe400018f0eff */
[----:B0-----:R-:W-:-:S03]  /*1de0*/  LEA.HI.X.SX32 R79, R97, R120, 0x1, P4 ;  /* 0x00000078614f7211 */ /* 0x001fc600020f0eff */
[----:B------:R-:W2:Y:S01]  /*1df0*/  @P5 LDG.E.U8 R147, desc[UR26][R74.64] ;  /* 0x0000001a4a935981 */ /* 0x000ea2000c1e1100 */
[----:B------:R-:W-:Y:S01]  /*1e00*/  ISETP.GE.AND P3, PT, R4, RZ, PT ;  /* 0x000000ff0400720c */ /* 0x000fe20003f66270 */
[----:B------:R-:W-:Y:S02]  /*1e10*/  @P6 IMAD.MOV.U32 R4, RZ, RZ, R76 ;  /* 0x000000ffff046224 */ /* 0x000fe400078e004c */
[----:B------:R-:W-:Y:S01]  /*1e20*/  @P6 IMAD.MOV.U32 R5, RZ, RZ, R79 ;  /* 0x000000ffff056224 */ /* 0x000fe200078e004f */
[----:B------:R-:W-:-:S04]  /*1e30*/  ISETP.LT.AND P4, PT, R77, R106, P0 ;  /* 0x0000006a4d00720c */ /* 0x000fc80000781270 */
[----:B------:R0:W2:Y:S01]  /*1e40*/  @P6 LDG.E.U8 R149, desc[UR26][R4.64] ;  /* 0x0000001a04956981 */ /* 0x0000a2000c1e1100 */
[----:B------:R-:W-:-:S04]  /*1e50*/  IADD3 R78, P6, PT, R139, R121, RZ ;  /* 0x000000798b4e7210 */ /* 0x000fc80007fde0ff */
[----:B------:R-:W-:Y:S02]  /*1e60*/  LEA.HI.X.SX32 R81, R139, R120, 0x1, P6 ;  /* 0x000000788b517211 */ /* 0x000fe400030f0eff */
[----:B------:R-:W-:Y:S01]  /*1e70*/  LOP3.LUT R80, R22, 0x6, RZ, 0xfc, !PT ;  /* 0x0000000616507812 */ /* 0x000fe200078efcff */
[----:B------:R-:W-:Y:S02]  /*1e80*/  @!P3 IMAD.MOV R88, RZ, RZ, -R88 ;  /* 0x000000ffff58b224 */ /* 0x000fe400078e0a58 */
[----:B0-----:R-:W-:Y:S02]  /*1e90*/  @P4 IMAD.MOV.U32 R4, RZ, RZ, R78 ;  /* 0x000000ffff044224 */ /* 0x001fe400078e004e */
[----:B------:R-:W-:Y:S01]  /*1ea0*/  @P4 IMAD.MOV.U32 R5, RZ, RZ, R81 ;  /* 0x000000ffff054224 */ /* 0x000fe200078e0051 */
[----:B------:R-:W-:Y:S02]  /*1eb0*/  ISETP.LT.AND P3, PT, R80, R106, P0 ;  /* 0x0000006a5000720c */ /* 0x000fe40000761270 */
[----:B------:R-:W-:-:S02]  /*1ec0*/  ISETP.GE.AND P5, PT, R86, RZ, PT ;  /* 0x000000ff5600720c */ /* 0x000fc40003fa6270 */
[----:B------:R0:W3:Y:S01]  /*1ed0*/  @P4 LDG.E.U8 R151, desc[UR26][R4.64] ;  /* 0x0000001a04974981 */ /* 0x0000e2000c1e1100 */
[C---:B------:R-:W-:Y:S02]  /*1ee0*/  IADD3 R82, P4, PT, R85.reuse, R121, RZ ;  /* 0x0000007955527210 */ /* 0x040fe40007f9e0ff */
[----:B------:R-:W-:Y:S02]  /*1ef0*/  ISETP.GE.AND P6, PT, R92, RZ, PT ;  /* 0x000000ff5c00720c */ /* 0x000fe40003fc6270 */
[----:B------:R-:W-:Y:S02]  /*1f00*/  LEA.HI.X.SX32 R85, R85, R120, 0x1, P4 ;  /* 0x0000007855557211 */ /* 0x000fe400020f0eff */
[----:B------:R-:W-:Y:S02]  /*1f10*/  LOP3.LUT R83, R22, 0xe, RZ, 0xfc, !PT ;  /* 0x0000000e16537812 */ /* 0x000fe400078efcff */
[----:B------:R-:W-:Y:S01]  /*1f20*/  ISETP.GE.AND P4, PT, R94, RZ, PT ;  /* 0x000000ff5e00720c */ /* 0x000fe20003f86270 */
[----:B0-----:R-:W-:-:S02]  /*1f30*/  @P3 IMAD.MOV.U32 R4, RZ, RZ, R82 ;  /* 0x000000ffff043224 */ /* 0x001fc400078e0052 */
[----:B------:R-:W-:Y:S02]  /*1f40*/  @P3 IMAD.MOV.U32 R5, RZ, RZ, R85 ;  /* 0x000000ffff053224 */ /* 0x000fe400078e0055 */
[----:B------:R-:W-:Y:S01]  /*1f50*/  @!P5 IMAD.MOV R108, RZ, RZ, -R108 ;  /* 0x000000ffff6cd224 */ /* 0x000fe200078e0a6c */
[----:B------:R-:W-:Y:S01]  /*1f60*/  ISETP.LT.AND P5, PT, R83, R106, P0 ;  /* 0x0000006a5300720c */ /* 0x000fe200007a1270 */
[----:B------:R-:W-:Y:S01]  /*1f70*/  IMAD.MOV.U32 R94, RZ, RZ, R84 ;  /* 0x000000ffff5e7224 */ /* 0x000fe200078e0054 */
[----:B------:R0:W5:Y:S01]  /*1f80*/  @P3 LDG.E.U8 R146, desc[UR26][R4.64] ;  /* 0x0000001a04923981 */ /* 0x000162000c1e1100 */
[C---:B------:R-:W-:Y:S02]  /*1f90*/  IADD3 R84, P3, PT, R87.reuse, R121, RZ ;  /* 0x0000007957547210 */ /* 0x040fe40007f7e0ff */
[----:B------:R-:W-:Y:S01]  /*1fa0*/  @!P6 IMAD.MOV R94, RZ, RZ, -R94 ;  /* 0x000000ffff5ee224 */ /* 0x000fe200078e0a5e */
[----:B------:R-:W-:Y:S02]  /*1fb0*/  ISETP.GE.AND P6, PT, R96, RZ, PT ;  /* 0x000000ff6000720c */ /* 0x000fe40003fc6270 */
[----:B------:R-:W-:-:S02]  /*1fc0*/  LEA.HI.X.SX32 R87, R87, R120, 0x1, P3 ;  /* 0x0000007857577211 */ /* 0x000fc400018f0eff */
[----:B------:R-:W-:Y:S02]  /*1fd0*/  LOP3.LUT R86, R0, 0x3f, RZ, 0xc0, !PT ;  /* 0x0000003f00567812 */ /* 0x000fe400078ec0ff */
[----:B------:R-:W-:Y:S02]  /*1fe0*/  ISETP.NE.AND P3, PT, R89, RZ, PT ;  /* 0x000000ff5900720c */ /* 0x000fe40003f65270 */
[----:B------:R-:W-:Y:S01]  /*1ff0*/  LOP3.LUT R137, RZ, R89, RZ, 0x33, !PT ;  /* 0x00000059ff897212 */ /* 0x000fe200078e33ff */
[----:B0-----:R-:W-:Y:S01]  /*2000*/  @P5 IMAD.MOV.U32 R4, RZ, RZ, R84 ;  /* 0x000000ffff045224 */ /* 0x001fe200078e0054 */
[----:B------:R-:W-:Y:S01]  /*2010*/  PRMT R148, RZ, 0x7610, R148 ;  /* 0x00007610ff947816 */ /* 0x000fe20000000094 */
[----:B------:R-:W-:Y:S01]  /*2020*/  @P5 IMAD.MOV.U32 R5, RZ, RZ, R87 ;  /* 0x000000ffff055224 */ /* 0x000fe200078e0057 */
[----:B------:R-:W-:Y:S01]  /*2030*/  SEL R95, R137, R88, !P3 ;  /* 0x00000058895f7207 */ /* 0x000fe20005800000 */
[----:B------:R-:W-:Y:S02]  /*2040*/  IMAD.MOV.U32 R100, RZ, RZ, R91 ;  /* 0x000000ffff647224 */ /* 0x000fe400078e005b */
[----:B------:R-:W-:Y:S01]  /*2050*/  IMAD R89, R86, R3, RZ ;  /* 0x0000000356597224 */ /* 0x000fe200078e02ff */
[----:B------:R0:W5:Y:S01]  /*2060*/  @P5 LDG.E.U8 R148, desc[UR26][R4.64] ;  /* 0x0000001a04945981 */ /* 0x000162000c1e1100 */
[----:B------:R-:W-:-:S02]  /*2070*/  IMAD.MOV.U32 R96, RZ, RZ, R90 ;  /* 0x000000ffff607224 */ /* 0x000fc400078e005a */
[----:B------:R-:W-:Y:S01]  /*2080*/  @!P6 IMAD.MOV R100, RZ, RZ, -R100 ;  /* 0x000000ffff64e224 */ /* 0x000fe200078e0a64 */
[----:B------:R-:W-:Y:S01]  /*2090*/  IADD3 R90, P6, PT, R93, R121, RZ ;  /* 0x000000795d5a7210 */ /* 0x000fe20007fde0ff */
[----:B------:R-:W-:Y:S01]  /*20a0*/  IMAD R95, R95, UR4, RZ ;  /* 0x000000045f5f7c24 */ /* 0x000fe2000f8e02ff */
[----:B------:R-:W-:Y:S02]  /*20b0*/  IADD3 R164, P5, PT, R89, UR18, RZ ;  /* 0x0000001259a47c10 */ /* 0x000fe4000ffbe0ff */
[----:B------:R-:W-:Y:S01]  /*20c0*/  LOP3.LUT R88, R22, 0x16, RZ, 0xfc, !PT ;  /* 0x0000001616587812 */ /* 0x000fe200078efcff */
[----:B------:R-:W-:Y:S01]  /*20d0*/  @!P4 IMAD.MOV R96, RZ, RZ, -R96 ;  /* 0x000000ffff60c224 */ /* 0x000fe200078e0a60 */
[----:B------:R-:W-:Y:S02]  /*20e0*/  LEA.HI.X.SX32 R91, R93, R120, 0x1, P6 ;  /* 0x000000785d5b7211 */ /* 0x000fe400030f0eff */
[----:B------:R-:W-:Y:S02]  /*20f0*/  LEA.HI.X.SX32 R166, R89, UR19, 0x1, P5 ;  /* 0x0000001359a67c11 */ /* 0x000fe4000a8f0eff */
[----:B------:R-:W-:-:S02]  /*2100*/  ISETP.LT.AND P6, PT, R88, R106, P0 ;  /* 0x0000006a5800720c */ /* 0x000fc400007c1270 */
[----:B------:R-:W-:Y:S02]  /*2110*/  IADD3 R92, P5, PT, R95, R164, RZ ;  /* 0x000000a45f5c7210 */ /* 0x000fe40007fbe0ff */
[C---:B------:R-:W-:Y:S02]  /*2120*/  SEL R94, R137.reuse, R94, !P3 ;  /* 0x0000005e895e7207 */ /* 0x040fe40005800000 */
[----:B------:R-:W-:Y:S02]  /*2130*/  SEL R97, R137, R96, !P3 ;  /* 0x0000006089617207 */ /* 0x000fe40005800000 */
[----:B------:R-:W-:Y:S01]  /*2140*/  LEA.HI.X.SX32 R93, R95, R166, 0x1, P5 ;  /* 0x000000a65f5d7211 */ /* 0x000fe200028f0eff */
[----:B------:R-:W-:Y:S01]  /*2150*/  IMAD R95, R94, UR4, RZ ;  /* 0x000000045e5f7c24 */ /* 0x000fe2000f8e02ff */
[----:B------:R-:W-:Y:S01]  /*2160*/  PRMT R150, RZ, 0x7610, R150 ;  /* 0x00007610ff967816 */ /* 0x000fe20000000096 */
[----:B------:R-:W-:Y:S01]  /*2170*/  IMAD R97, R97, UR4, RZ ;  /* 0x0000000461617c24 */ /* 0x000fe2000f8e02ff */
[----:B------:R-:W-:-:S02]  /*2180*/  ISETP.LT.AND P4, PT, R86, R106, P0 ;  /* 0x0000006a5600720c */ /* 0x000fc40000781270 */
[-C--:B------:R-:W-:Y:S02]  /*2190*/  IADD3 R94, P5, PT, R95, R164.reuse, RZ ;  /* 0x000000a45f5e7210 */ /* 0x080fe40007fbe0ff */
[----:B------:R-:W-:Y:S01]  /*21a0*/  LOP3.LUT R89, R22, 0x1e, RZ, 0xfc, !PT ;  /* 0x0000001e16597812 */ /* 0x000fe200078efcff */
[----:B------:R-:W5:Y:S01]  /*21b0*/  @P6 LDG.E.U8 R150, desc[UR26][R90.64] ;  /* 0x0000001a5a966981 */ /* 0x000f62000c1e1100 */
[----:B------:R-:W-:Y:S02]  /*21c0*/  IADD3 R96, P6, PT, R97, R164, RZ ;  /* 0x000000a461607210 */ /* 0x000fe40007fde0ff */
[----:B------:R-:W-:Y:S02]  /*21d0*/  LEA.HI.X.SX32 R95, R95, R166, 0x1, P5 ;  /* 0x000000a65f5f7211 */ /* 0x000fe400028f0eff */
[----:B------:R-:W-:Y:S02]  /*21e0*/  ISETP.LT.AND P5, PT, R89, R106, P0 ;  /* 0x0000006a5900720c */ /* 0x000fe400007a1270 */
[----:B------:R-:W-:-:S02]  /*21f0*/  LEA.HI.X.SX32 R97, R97, R166, 0x1, P6 ;  /* 0x000000a661617211 */ /* 0x000fc400030f0eff */
[CC--:B------:R-:W-:Y:S01]  /*2200*/  IADD3 R98, P6, PT, R101.reuse, R121.reuse, RZ ;  /* 0x0000007965627210 */ /* 0x0c0fe20007fde0ff */
[----:B0-----:R-:W-:Y:S01]  /*2210*/  @P4 IMAD.MOV.U32 R4, RZ, RZ, R96 ;  /* 0x000000ffff044224 */ /* 0x001fe200078e0060 */
[----:B------:R-:W-:Y:S01]  /*2220*/  PRMT R157, RZ, 0x7610, R157 ;  /* 0x00007610ff9d7816 */ /* 0x000fe2000000009d */
[----:B------:R-:W-:Y:S01]  /*2230*/  @P4 IMAD.MOV.U32 R5, RZ, RZ, R97 ;  /* 0x000000ffff054224 */ /* 0x000fe200078e0061 */
[----:B------:R-:W-:Y:S02]  /*2240*/  LEA.HI.X.SX32 R101, R101, R120, 0x1, P6 ;  /* 0x0000007865657211 */ /* 0x000fe400030f0eff */
[----:B------:R-:W-:Y:S02]  /*2250*/  SEL R103, R137, R100, !P3 ;  /* 0x0000006489677207 */ /* 0x000fe40005800000 */
[----:B------:R0:W5:Y:S01]  /*2260*/  @P4 LDG.E.U8 R157, desc[UR26][R4.64] ;  /* 0x0000001a049d4981 */ /* 0x000162000c1e1100 */
[----:B------:R-:W-:Y:S02]  /*2270*/  PRMT R152, RZ, 0x7610, R152 ;  /* 0x00007610ff987816 */ /* 0x000fe40000000098 */
[----:B------:R-:W-:Y:S01]  /*2280*/  IMAD R103, R103, UR4, RZ ;  /* 0x0000000467677c24 */ /* 0x000fe2000f8e02ff */
[----:B------:R-:W-:-:S02]  /*2290*/  IADD3 R100, P6, PT, R105, R121, RZ ;  /* 0x0000007969647210 */ /* 0x000fc40007fde0ff */
[----:B------:R-:W-:Y:S01]  /*22a0*/  LOP3.LUT R99, R22, 0x26, RZ, 0xfc, !PT ;  /* 0x0000002616637812 */ /* 0x000fe200078efcff */
[----:B0-----:R-:W-:Y:S02]  /*22b0*/  @P5 IMAD.MOV.U32 R4, RZ, RZ, R98 ;  /* 0x000000ffff045224 */ /* 0x001fe400078e0062 */
[----:B------:R-:W-:Y:S01]  /*22c0*/  @P5 IMAD.MOV.U32 R5, RZ, RZ, R101 ;  /* 0x000000ffff055224 */ /* 0x000fe200078e0065 */
[----:B------:R-:W-:-:S04]  /*22d0*/  LEA.HI.X.SX32 R105, R105, R120, 0x1, P6 ;  /* 0x0000007869697211 */ /* 0x000fc800030f0eff */
[----:B------:R0:W5:Y:S01]  /*22e0*/  @P5 LDG.E.U8 R152, desc[UR26][R4.64] ;  /* 0x0000001a04985981 */ /* 0x000162000c1e1100 */
[----:B------:R-:W-:Y:S02]  /*22f0*/  IADD3 R102, P5, PT, R103, R164, RZ ;  /* 0x000000a467667210 */ /* 0x000fe40007fbe0ff */
[----:B------:R-:W-:Y:S02]  /*2300*/  ISETP.LT.AND P6, PT, R99, R106, P0 ;  /* 0x0000006a6300720c */ /* 0x000fe400007c1270 */
[----:B------:R-:W-:Y:S02]  /*2310*/  LEA.HI.X.SX32 R103, R103, R166, 0x1, P5 ;  /* 0x000000a667677211 */ /* 0x000fe400028f0eff */
[----:B------:R-:W-:Y:S01]  /*2320*/  PRMT R159, RZ, 0x7610, R159 ;  /* 0x00007610ff9f7816 */ /* 0x000fe2000000009f */
[----:B0-----:R-:W-:Y:S02]  /*2330*/  @P4 IMAD.MOV.U32 R4, RZ, RZ, R102 ;  /* 0x000000ffff044224 */ /* 0x001fe400078e0066 */
[----:B------:R-:W-:Y:S01]  /*2340*/  @P4 IMAD.MOV.U32 R5, RZ, RZ, R103 ;  /* 0x000000ffff054224 */ /* 0x000fe200078e0067 */
[----:B------:R-:W-:Y:S01]  /*2350*/  ISETP.GE.AND P5, PT, R104, RZ, PT ;  /* 0x000000ff6800720c */ /* 0x000fe20003fa6270 */
[----:B------:R-:W-:Y:S01]  /*2360*/  IMAD.MOV.U32 R138, RZ, RZ, R107 ;  /* 0x000000ffff8a7224 */ /* 0x000fe200078e006b */
[----:B------:R-:W-:-:S02]  /*2370*/  PRMT R154, RZ, 0x7610, R154 ;  /* 0x00007610ff9a7816 */ /* 0x000fc4000000009a */
[----:B------:R0:W5:Y:S01]  /*2380*/  @P4 LDG.E.U8 R159, desc[UR26][R4.64] ;  /* 0x0000001a049f4981 */ /* 0x000162000c1e1100 */
[----:B------:R-:W-:Y:S01]  /*2390*/  SEL R107, R137, R108, !P3 ;  /* 0x0000006c896b7207 */ /* 0x000fe20005800000 */
[----:B0-----:R-:W-:Y:S02]  /*23a0*/  @P6 IMAD.MOV.U32 R4, RZ, RZ, R100 ;  /* 0x000000ffff046224 */ /* 0x001fe400078e0064 */
[----:B------:R-:W-:Y:S02]  /*23b0*/  @P6 IMAD.MOV.U32 R5, RZ, RZ, R105 ;  /* 0x000000ffff056224 */ /* 0x000fe400078e0069 */
[----:B------:R-:W-:-:S03]  /*23c0*/  IMAD R107, R107, UR4, RZ ;  /* 0x000000046b6b7c24 */ /* 0x000fc6000f8e02ff */
[----:B------:R0:W5:Y:S01]  /*23d0*/  @P6 LDG.E.U8 R154, desc[UR26][R4.64] ;  /* 0x0000001a049a6981 */ /* 0x000162000c1e1100 */
[----:B------:R-:W-:Y:S01]  /*23e0*/  IADD3 R104, P6, PT, R111, R121, RZ ;  /* 0x000000796f687210 */ /* 0x000fe20007fde0ff */
[----:B------:R-:W-:Y:S01]  /*23f0*/  @!P5 IMAD.MOV R138, RZ, RZ, -R138 ;  /* 0x000000ffff8ad224 */ /* 0x000fe200078e0a8a */
[----:B------:R-:W-:Y:S02]  /*2400*/  ISETP.GE.AND P5, PT, R109, RZ, PT ;  /* 0x000000ff6d00720c */ /* 0x000fe40003fa6270 */
[----:B------:R-:W-:Y:S02]  /*2410*/  LEA.HI.X.SX32 R111, R111, R120, 0x1, P6 ;  /* 0x000000786f6f7211 */ /* 0x000fe400030f0eff */
[C---:B------:R-:W-:Y:S02]  /*2420*/  IADD3 R108, P6, PT, R107.reuse, R164, RZ ;  /* 0x000000a46b6c7210 */ /* 0x040fe40007fde0ff */
[----:B------:R-:W-:Y:S02]  /*2430*/  LOP3.LUT R109, R22, 0x2e, RZ, 0xfc, !PT ;  /* 0x0000002e166d7812 */ /* 0x000fe400078efcff */
[----:B------:R-:W-:-:S02]  /*2440*/  LEA.HI.X.SX32 R107, R107, R166, 0x1, P6 ;  /* 0x000000a66b6b7211 */ /* 0x000fc400030f0eff */
[----:B------:R-:W-:Y:S01]  /*2450*/  ISETP.LT.AND P6, PT, R109, R106, P0 ;  /* 0x0000006a6d00720c */ /* 0x000fe200007c1270 */
[----:B------:R-:W-:Y:S01]  /*2460*/  IMAD.MOV.U32 R140, RZ, RZ, R124 ;  /* 0x000000ffff8c7224 */ /* 0x000fe200078e007c */
[----:B------:R-:W-:Y:S01]  /*2470*/  PRMT R162, RZ, 0x7610, R162 ;  /* 0x00007610ffa27816 */ /* 0x000fe200000000a2 */
[----:B0-----:R-:W-:Y:S02]  /*2480*/  @P4 IMAD.MOV.U32 R4, RZ, RZ, R108 ;  /* 0x000000ffff044224 */ /* 0x001fe400078e006c */
[----:B------:R-:W-:Y:S02]  /*2490*/  @P4 IMAD.MOV.U32 R5, RZ, RZ, R107 ;  /* 0x000000ffff054224 */ /* 0x000fe400078e006b */
[----:B------:R-:W-:Y:S01]  /*24a0*/  @!P5 IMAD.MOV R140, RZ, RZ, -R140 ;  /* 0x000000ffff8cd224 */ /* 0x000fe200078e0a8c */
[----:B------:R-:W-:Y:S02]  /*24b0*/  IADD3 R124, P5, PT, R131, R121, RZ ;  /* 0x00000079837c7210 */ /* 0x000fe40007fbe0ff */
[----:B------:R0:W5:Y:S01]  /*24c0*/  @P4 LDG.E.U8 R162, desc[UR26][R4.64] ;  /* 0x0000001a04a24981 */ /* 0x000162000c1e1100 */
[----:B------:R-:W-:-:S02]  /*24d0*/  PRMT R156, RZ, 0x7610, R156 ;  /* 0x00007610ff9c7816 */ /* 0x000fc4000000009c */
[----:B------:R-:W-:Y:S02]  /*24e0*/  LEA.HI.X.SX32 R131, R131, R120, 0x1, P5 ;  /* 0x0000007883837211 */ /* 0x000fe400028f0eff */
[C---:B------:R-:W-:Y:S02]  /*24f0*/  LOP3.LUT R127, R22.reuse, 0x36, RZ, 0xfc, !PT ;  /* 0x00000036167f7812 */ /* 0x040fe400078efcff */
[----:B------:R-:W-:Y:S01]  /*2500*/  ISETP.GE.AND P5, PT, R119, RZ, PT ;  /* 0x000000ff7700720c */ /* 0x000fe20003fa6270 */
[----:B0-----:R-:W-:Y:S02]  /*2510*/  @P6 IMAD.MOV.U32 R4, RZ, RZ, R104 ;  /* 0x000000ffff046224 */ /* 0x001fe400078e0068 */
[----:B------:R-:W-:Y:S01]  /*2520*/  @P6 IMAD.MOV.U32 R5, RZ, RZ, R111 ;  /* 0x000000ffff056224 */ /* 0x000fe200078e006f */
[----:B------:R-:W-:-:S04]  /*2530*/  LOP3.LUT R119, R22, 0x3e, RZ, 0xfc, !PT ;  /* 0x0000003e16777812 */ /* 0x000fc800078efcff */
[----:B------:R0:W5:Y:S01]  /*2540*/  @P6 LDG.E.U8 R156, desc[UR26][R4.64] ;  /* 0x0000001a049c6981 */ /* 0x000162000c1e1100 */
[-C--:B------:R-:W-:Y:S01]  /*2550*/  ISETP.LT.AND P6, PT, R127, R106.reuse, P0 ;  /* 0x0000006a7f00720c */ /* 0x080fe200007c1270 */
[----:B------:R-:W-:Y:S01]  /*2560*/  IMAD.MOV.U32 R144, RZ, RZ, R118 ;  /* 0x000000ffff907224 */ /* 0x000fe200078e0076 */
[----:B------:R-:W-:Y:S01]  /*2570*/  ISETP.LT.AND P0, PT, R119, R106, P0 ;  /* 0x0000006a7700720c */ /* 0x000fe20000701270 */
[----:B------:R-:W-:Y:S02]  /*2580*/  IMAD R139, R2, 0x2, R139 ;  /* 0x00000002028b7824 */ /* 0x000fe400078e028b */
[----:B------:R-:W-:Y:S01]  /*2590*/  @!P5 IMAD.MOV R144, RZ, RZ, -R144 ;  /* 0x000000ffff90d224 */ /* 0x000fe200078e0a90 */
[----:B------:R-:W-:Y:S02]  /*25a0*/  PRMT R158, RZ, 0x7610, R158 ;  /* 0x00007610ff9e7816 */ /* 0x000fe4000000009e */
[----:B------:R-:W-:Y:S02]  /*25b0*/  IADD3 R118, P5, PT, R139, R121, RZ ;  /* 0x000000798b767210 */ /* 0x000fe40007fbe0ff */
[----:B------:R-:W-:-:S02]  /*25c0*/  SEL R138, R137, R138, !P3 ;  /* 0x0000008a898a7207 */ /* 0x000fc40005800000 */
[----:B------:R-:W-:Y:S01]  /*25d0*/  LEA.HI.X.SX32 R121, R139, R120, 0x1, P5 ;  /* 0x000000788b797211 */ /* 0x000fe200028f0eff */
[----:B0-----:R-:W-:Y:S02]  /*25e0*/  @P6 IMAD.MOV.U32 R4, RZ, RZ, R124 ;  /* 0x000000ffff046224 */ /* 0x001fe400078e007c */
[----:B------:R-:W-:Y:S01]  /*25f0*/  @P6 IMAD.MOV.U32 R5, RZ, RZ, R131 ;  /* 0x000000ffff056224 */ /* 0x000fe200078e0083 */
[C---:B------:R-:W-:Y:S02]  /*2600*/  SEL R143, R137.reuse, R140, !P3 ;  /* 0x0000008c898f7207 */ /* 0x040fe40005800000 */
[----:B------:R-:W-:Y:S02]  /*2610*/  SEL R137, R137, R144, !P3 ;  /* 0x0000009089897207 */ /* 0x000fe40005800000 */
[----:B------:R0:W5:Y:S01]  /*2620*/  @P6 LDG.E.U8 R158, desc[UR26][R4.64] ;  /* 0x0000001a049e6981 */ /* 0x000162000c1e1100 */
[----:B------:R-:W-:Y:S01]  /*2630*/  PRMT R160, RZ, 0x7610, R160 ;  /* 0x00007610ffa07816 */ /* 0x000fe200000000a0 */
[----:B------:R-:W-:-:S02]  /*2640*/  IMAD R139, R138, UR4, RZ ;  /* 0x000000048a8b7c24 */ /* 0x000fc4000f8e02ff */
[----:B------:R-:W-:Y:S02]  /*2650*/  IMAD R143, R143, UR4, RZ ;  /* 0x000000048f8f7c24 */ /* 0x000fe4000f8e02ff */
[----:B------:R-:W-:Y:S02]  /*2660*/  IMAD R144, R137, UR4, RZ ;  /* 0x0000000489907c24 */ /* 0x000fe4000f8e02ff */
[----:B0-----:R-:W-:Y:S02]  /*2670*/  @P0 IMAD.MOV.U32 R4, RZ, RZ, R118 ;  /* 0x000000ffff040224 */ /* 0x001fe400078e0076 */
[----:B------:R-:W-:Y:S01]  /*2680*/  @P0 IMAD.MOV.U32 R5, RZ, RZ, R121 ;  /* 0x000000ffff050224 */ /* 0x000fe200078e0079 */
[----:B------:R-:W-:-:S04]  /*2690*/  IADD3 R138, P3, PT, R143, R164, RZ ;  /* 0x000000a48f8a7210 */ /* 0x000fc80007f7e0ff */
[----:B------:R0:W5:Y:S01]  /*26a0*/  @P0 LDG.E.U8 R160, desc[UR26][R4.64] ;  /* 0x0000001a04a00981 */ /* 0x000162000c1e1100 */
[CC--:B------:R-:W-:Y:S02]  /*26b0*/  IADD3 R120, P0, PT, R139.reuse, R164.reuse, RZ ;  /* 0x000000a48b787210 */ /* 0x0c0fe40007f1e0ff */
[C---:B------:R-:W-:Y:S02]  /*26c0*/  IADD3 R140, P5, PT, R144.reuse, R164, RZ ;  /* 0x000000a4908c7210 */ /* 0x040fe40007fbe0ff */
[-C--:B------:R-:W-:Y:S02]  /*26d0*/  LEA.HI.X.SX32 R137, R139, R166.reuse, 0x1, P0 ;  /* 0x000000a68b897211 */ /* 0x080fe400000f0eff */
[-C--:B------:R-:W-:Y:S02]  /*26e0*/  LEA.HI.X.SX32 R139, R143, R166.reuse, 0x1, P3 ;  /* 0x000000a68f8b7211 */ /* 0x080fe400018f0eff */
[----:B------:R-:W-:Y:S02]  /*26f0*/  LEA.HI.X.SX32 R143, R144, R166, 0x1, P5 ;  /* 0x000000a6908f7211 */ /* 0x000fe400028f0eff */
[----:B------:R-:W-:-:S04]  /*2700*/  SHF.R.S32.HI R144, RZ, 0x7, R0 ;  /* 0x00000007ff907819 */ /* 0x000fc80000011400 */
[----:B0-----:R-:W-:-:S04]  /*2710*/  SGXT R4, R144, 0x1 ;  /* 0x000000019004781a */ /* 0x001fc80000000200 */
[----:B------:R-:W-:Y:S01]  /*2720*/  LOP3.LUT R5, R4, 0x90, RZ, 0xc0, !PT ;  /* 0x0000009004057812 */ /* 0x000fe200078ec0ff */
[----:B------:R-:W-:Y:S01]  /*2730*/  @P4 IMAD.MOV.U32 R4, RZ, RZ, R120 ;  /* 0x000000ffff044224 */ /* 0x000fe200078e0078 */
[----:B------:R-:W-:Y:S02]  /*2740*/  PRMT R164, RZ, 0x7610, R164 ;  /* 0x00007610ffa47816 */ /* 0x000fe400000000a4 */
[----:B------:R-:W-:Y:S01]  /*2750*/  LOP3.LUT R144, R5, 0x7f, R0, 0x78, !PT ;  /* 0x0000007f05907812 */ /* 0x000fe200078e7800 */
[----:B------:R-:W-:Y:S01]  /*2760*/  @P4 IMAD.MOV.U32 R5, RZ, RZ, R137 ;  /* 0x000000ffff054224 */ /* 0x000fe200078e0089 */
[----:B------:R-:W-:-:S04]  /*2770*/  PRMT R166, RZ, 0x7610, R166 ;  /* 0x00007610ffa67816 */ /* 0x000fc800000000a6 */
[----:B------:R0:W5:Y:S01]  /*2780*/  @P4 LDG.E.U8 R164, desc[UR26][R4.64] ;  /* 0x0000001a04a44981 */ /* 0x000162000c1e1100 */
[----:B------:R-:W-:Y:S02]  /*2790*/  PRMT R153, RZ, 0x7610, R153 ;  /* 0x00007610ff997816 */ /* 0x000fe40000000099 */
[----:B------:R-:W-:Y:S02]  /*27a0*/  PRMT R155, RZ, 0x7610, R155 ;  /* 0x00007610ff9b7816 */ /* 0x000fe4000000009b */
[----:B------:R-:W-:Y:S02]  /*27b0*/  PRMT R168, RZ, 0x7610, R168 ;  /* 0x00007610ffa87816 */ /* 0x000fe400000000a8 */
[----:B------:R-:W5:Y:S01]  /*27c0*/  @P4 LDG.E.U8 R153, desc[UR26][R92.64] ;  /* 0x0000001a5c994981 */ /* 0x000f62000c1e1100 */
[----:B0-----:R-:W-:-:S03]  /*27d0*/  @P4 IMAD.MOV.U32 R4, RZ, RZ, R138 ;  /* 0x000000ffff044224 */ /* 0x001fc600078e008a */
[----:B------:R-:W5:Y:S01]  /*27e0*/  @P4 LDG.E.U8 R155, desc[UR26][R94.64] ;  /* 0x0000001a5e9b4981 */ /* 0x000f62000c1e1100 */
[----:B------:R-:W-:-:S05]  /*27f0*/  @P4 IMAD.MOV.U32 R5, RZ, RZ, R139 ;  /* 0x000000ffff054224 */ /* 0x000fca00078e008b */
[----:B------:R0:W5:Y:S02]  /*2800*/  @P4 LDG.E.U8 R166, desc[UR26][R4.64] ;  /* 0x0000001a04a64981 */ /* 0x000164000c1e1100 */
[----:B0-----:R-:W-:Y:S02]  /*2810*/  @P4 IMAD.MOV.U32 R4, RZ, RZ, R140 ;  /* 0x000000ffff044224 */ /* 0x001fe400078e008c */
[----:B------:R-:W-:-:S05]  /*2820*/  @P4 IMAD.MOV.U32 R5, RZ, RZ, R143 ;  /* 0x000000ffff054224 */ /* 0x000fca00078e008f */
[----:B------:R0:W5:Y:S01]  /*2830*/  @P4 LDG.E.U8 R168, desc[UR26][R4.64] ;  /* 0x0000001a04a84981 */ /* 0x000162000c1e1100 */
[----:B------:R-:W-:-:S04]  /*2840*/  @!UP0 UIADD3 UR4, UPT, UPT, -UR7, 0x100000, URZ ;  /* 0x0010000007048890 */ /* 0x000fc8000fffe1ff */
[----:B------:R-:W-:Y:S02]  /*2850*/  @!UP0 USHF.L.U32 UR5, UR4, 0xb, URZ ;  /* 0x0000000b04058899 */ /* 0x000fe400080006ff */
[----:B------:R-:W-:Y:S01]  /*2860*/  @!UP0 USHF.L.U32 UR4, UR4, 0x1, URZ ;  /* 0x0000000104048899 */ /* 0x000fe200080006ff */
[----:B------:R-:W-:Y:S01]  /*2870*/  VOTEU.ALL UP0, P2 ;  /* 0x0000000000ff7886 */ /* 0x000fe20001000000 */
[C---:B------:R-:W-:Y:S02]  /*2880*/  LOP3.LUT R145, R144.reuse, 0x20, RZ, 0x3c, !PT ;  /* 0x0000002090917812 */ /* 0x040fe400078e3cff */
[C---:B0-----:R-:W-:Y:S02]  /*2890*/  LOP3.LUT R4, R144.reuse, 0x40, RZ, 0x3c, !PT ;  /* 0x0000004090047812 */ /* 0x041fe400078e3cff */
[----:B------:R-:W-:-:S06]  /*28a0*/  LOP3.LUT R5, R144, 0x60, RZ, 0x3c, !PT ;  /* 0x0000006090057812 */ /* 0x000fcc00078e3cff */
[----:B------:R0:W1:Y:S01]  /*28b0*/  @!UP0 SYNCS.EXCH.64 URZ, [UR13+0x5008], UR4 ;  /* 0x005008040dff85b2 */ /* 0x0000620008000100 */
[----:B--2---:R0:W-:Y:S04]  /*28c0*/  STS.U8 [R144+UR13], R112 ;  /* 0x0000007090007988 */ /* 0x0041e8000800000d */
[----:B---3--:R0:W-:Y:S04]  /*28d0*/  STS.U8 [R144+UR13+0x400], R110 ;  /* 0x0004006e90007988 */ /* 0x0081e8000800000d */
[----:B----4-:R0:W-:Y:S04]  /*28e0*/  STS.U8 [R144+UR13+0x800], R113 ;  /* 0x0008007190007988 */ /* 0x0101e8000800000d */
[----:B-----5:R0:W-:Y:S04]  /*28f0*/  STS.U8 [R144+UR13+0xc00], R114 ;  /* 0x000c007290007988 */ /* 0x0201e8000800000d */
[----:B------:R0:W-:Y:S04]  /*2900*/  STS.U8 [R144+UR13+0x1000], R115 ;  /* 0x0010007390007988 */ /* 0x0001e8000800000d */
        /* <DEDUP_REMOVED lines=22> */
[----:B------:R0:W-:Y:S01]  /*2a70*/  STS.U8 [R5+UR13+0xf00], R152 ;  /* 0x000f009805007988 */ /* 0x0001e2000800000d */
[----:B------:R-:W-:-:S04]  /*2a80*/  ISETP.NE.U32.AND P0, PT, RZ, UR8, PT ;  /* 0x00000008ff007c0c */ /* 0x000fc8000bf05070 */
[C---:B------:R-:W-:Y:S01]  /*2a90*/  ISETP.LT.OR P3, PT, R6.reuse, 0x40, P0 ;  /* 0x000000400600780c */ /* 0x040fe20000761670 */
[----:B------:R0:W-:Y:S01]  /*2aa0*/  STS.U8 [R5+UR13+0x1300], R154 ;  /* 0x0013009a05007988 */ /* 0x0001e2000800000d */
[----:B------:R-:W-:-:S03]  /*2ab0*/  ISETP.GE.AND P4, PT, R6, 0x80, PT ;  /* 0x000000800600780c */ /* 0x000fc60003f86270 */
        /* <DEDUP_REMOVED lines=11> */
[----:B-1----:R1:W-:Y:S06]  /*2b70*/  MEMBAR.ALL.CTA ;  /* 0x0000000000007992 */ /* 0x0023ec0000008000 */
[----:B-1----:R-:W1:Y:S02]  /*2b80*/  FENCE.VIEW.ASYNC.S ;  /* 0x00000000000073c6 */ /* 0x002e640000000000 */
[----:B-1----:R-:W-:Y:S06]  /*2b90*/  BAR.SYNC.DEFER_BLOCKING 0x0 ;  /* 0x0000000000007b1d */ /* 0x002fec0000010000 */
[----:B------:R-:W-:Y:S05]  /*2ba0*/  @P3 BRA `(.L_x_6) ;  /* 0x0000000000683947 */ /* 0x000fea0003800000 */
[----:B0-----:R-:W-:Y:S02]  /*2bb0*/  UIADD3 UR4, UPT, UPT, UR13, 0x4000, URZ ;  /* 0x000040000d047890 */ /* 0x001fe4000fffe0ff */
[----:B------:R-:W-:Y:S02]  /*2bc0*/  USHF.R.U32.HI UR6, URZ, 0x4, UR13 ;  /* 0x00000004ff067899 */ /* 0x000fe4000801160d */
[----:B------:R-:W-:Y:S02]  /*2bd0*/  USHF.R.U32.HI UR4, URZ, 0x4, UR4 ;  /* 0x00000004ff047899 */ /* 0x000fe40008011604 */
[----:B------:R-:W-:Y:S02]  /*2be0*/  USGXT.U32 UR6, UR6, 0xe ;  /* 0x0000000e0606789a */ /* 0x000fe40008000000 */
[----:B------:R-:W-:Y:S01]  /*2bf0*/  USGXT.U32 UR8, UR4, 0xe ;  /* 0x0000000e0408789a */ /* 0x000fe20008000000 */
[----:B------:R-:W-:Y:S01]  /*2c00*/  UMOV UR16, 0x100 ;  /* 0x0000010000107882 */ /* 0x000fe20000000000 */
[----:B------:R-:W-:Y:S01]  /*2c10*/  UMOV UR17, 0x40004040 ;  /* 0x4000404000117882 */ /* 0x000fe20000000000 */
[----:B------:R-:W-:Y:S01]  /*2c20*/  UMOV UR18, 0xfffffffe ;  /* 0xfffffffe00127882 */ /* 0x000fe20000000000 */
[----:B------:R-:W-:Y:S01]  /*2c30*/  UMOV UR19, 0x7fffbfdf ;  /* 0x7fffbfdf00137882 */ /* 0x000fe20000000000 */
[----:B------:R-:W-:Y:S01]  /*2c40*/  UMOV UR7, URZ ;  /* 0x000000ff00077c82 */ /* 0x000fe20008000000 */
[----:B------:R-:W-:Y:S01]  /*2c50*/  UMOV UR9, URZ ;  /* 0x000000ff00097c82 */ /* 0x000fe20008000000 */
[----:B------:R-:W-:-:S02]  /*2c60*/  UIADD3.64 UR16, UPT, UPT, UR6, UR16, URZ ;  /* 0x0000001006107297 */ /* 0x000fc4000fffe0ff */
[----:B------:R-:W-:Y:S01]  /*2c70*/  UIADD3.64 UR18, UPT, UPT, UR8, -UR18, URZ ;  /* 0x8000001208127297 */ /* 0x000fe2000fffe0ff */
[----:B------:R-:W-:Y:S01]  /*2c80*/  UMOV UR20, 0x0 ;  /* 0x0000000000147882 */ /* 0x000fe20000000000 */
[----:B------:R-:W-:Y:S01]  /*2c90*/  UMOV UR21, 0x8088010 ;  /* 0x0808801000157882 */ /* 0x000fe20000000000 */
[----:B------:R-:W-:Y:S01]  /*2ca0*/  UMOV UR4, UR10 ;  /* 0x0000000a00047c82 */ /* 0x000fe20008000000 */
[----:B------:R-:W-:Y:S01]  /*2cb0*/  UMOV UR5, URZ ;  /* 0x000000ff00057c82 */ /* 0x000fe20008000000 */
[----:B------:R-:W-:Y:S01]  /*2cc0*/  UMOV UR7, 0x40004040 ;  /* 0x4000404000077882 */ /* 0x000fe20000000000 */
[----:B------:R-:W-:Y:S01]  /*2cd0*/  UMOV UR9, 0x80004020 ;  /* 0x8000402000097882 */ /* 0x000fe20000000000 */
[----:B------:R-:W-:Y:S01]  /*2ce0*/  UMOV UR22, 0x0 ;  /* 0x0000000000167882 */ /* 0x000fe20000000000 */
[----:B------:R-:W-:Y:S01]  /*2cf0*/  UMOV UR23, 0x8088010 ;  /* 0x0808801000177882 */ /* 0x000fe20000000000 */
[----:B------:R-:W-:Y:S01]  /*2d00*/  UMOV UR4, UR4 ;  /* 0x0000000400047c82 */ /* 0x000fe20008000000 */
[----:B------:R1:W-:Y:S01]  /*2d10*/  UTCQMMA gdesc[UR6], gdesc[UR8], tmem[UR12], tmem[UR20], idesc[UR21], !UPT ;  /* 0x00ff1408060075ea */ /* 0x0003e2000f80030c */
[----:B------:R1:W-:Y:S01]  /*2d20*/  UTCQMMA gdesc[UR16], gdesc[UR18], tmem[UR12], tmem[UR22], idesc[UR23], UPT ;  /* 0x00ff1612100075ea */ /* 0x0003e2000b80030c */
[----:B------:R1:W-:Y:S01]  /*2d30*/  UTCBAR [UR4], URZ ;  /* 0x000000ff040073e9 */ /* 0x0003e200080000ff */
[----:B------:R-:W-:Y:S01]  /*2d40*/  NOP ;  /* 0x0000000000007918 */ /* 0x000fe20000000000 */
.L_x_6:
[----:B01----:R-:W-:Y:S01]  /*2d50*/  UMOV UR4, URZ ;  /* 0x000000ff00047c82 */ /* 0x003fe20008000000 */
[----:B------:R-:W-:Y:S05]  /*2d60*/  @!P4 BRA `(.L_x_7) ;  /* 0x000000140068c947 */ /* 0x000fea0003800000 */
[----:B------:R-:W-:Y:S01]  /*2d70*/  SHF.R.S32.HI R117, RZ, 0x1f, R6 ;  /* 0x0000001fff757819 */ /* 0x000fe20000011406 */
[----:B------:R-:W-:Y:S01]  /*2d80*/  UIADD3 UR4, UPT, UPT, UR13, 0x2000, URZ ;  /* 0x000020000d047890 */ /* 0x000fe2000fffe0ff */
[----:B------:R-:W-:Y:S01]  /*2d90*/  IMAD.SHL.U32 R113, R2, 0x40, RZ ;  /* 0x0000004002717824 */ /* 0x000fe200078e00ff */
[----:B------:R-:W-:Y:S01]  /*2da0*/  UIADD3 UR5, UPT, UPT, UR13, 0x4800, URZ ;  /* 0x000048000d057890 */ /* 0x000fe2000fffe0ff */
[----:B------:R-:W-:Y:S01]  /*2db0*/  LEA.HI R117, R117, R6, RZ, 0x6 ;  /* 0x0000000675757211 */ /* 0x000fe200078f30ff */
[----:B------:R-:W-:Y:S01]  /*2dc0*/  USHF.R.U32.HI UR4, URZ, 0x4, UR4 ;  /* 0x00000004ff047899 */ /* 0x000fe20008011604 */
[----:B------:R-:W-:Y:S01]  /*2dd0*/  IMAD.SHL.U32 R115, R3, 0x40, RZ ;  /* 0x0000004003737824 */ /* 0x000fe200078e00ff */
[----:B------:R-:W-:Y:S01]  /*2de0*/  USHF.R.U32.HI UR5, URZ, 0x4, UR5 ;  /* 0x00000004ff057899 */ /* 0x000fe20008011605 */
[----:B------:R-:W-:Y:S01]  /*2df0*/  SHF.R.S32.HI R117, RZ, 0x6, R117 ;  /* 0x00000006ff757819 */ /* 0x000fe20000011475 */
[----:B------:R-:W-:Y:S01]  /*2e00*/  USGXT.U32 UR6, UR4, 0xe ;  /* 0x0000000e0406789a */ /* 0x000fe20008000000 */
[----:B------:R-:W-:Y:S01]  /*2e10*/  VIADD R112, R106, 0xffffffc0 ;  /* 0xffffffc06a707836 */ /* 0x000fe20000000000 */
[----:B------:R-:W-:Y:S01]  /*2e20*/  USGXT.U32 UR8, UR5, 0xe ;  /* 0x0000000e0508789a */ /* 0x000fe20008000000 */
[----:B------:R-:W-:Y:S01]  /*2e30*/  VIMNMX R117, PT, PT, R117, 0x2, !PT ;  /* 0x0000000275757848 */ /* 0x000fe20007fe0100 */
[----:B------:R-:W-:Y:S01]  /*2e40*/  IMAD.MOV.U32 R2, RZ, RZ, RZ ;  /* 0x000000ffff027224 */ /* 0x000fe200078e00ff */
[----:B------:R-:W-:Y:S01]  /*2e50*/  SHF.R.S32.HI R164, RZ, 0x1f, R113 ;  /* 0x0000001fffa47819 */ /* 0x000fe20000011471 */
[----:B------:R-:W-:Y:S01]  /*2e60*/  UMOV UR16, 0x100 ;  /* 0x0000010000107882 */ /* 0x000fe20000000000 */
[----:B------:R-:W-:Y:S01]  /*2e70*/  SHF.R.S32.HI R166, RZ, 0x1f, R115 ;  /* 0x0000001fffa67819 */ /* 0x000fe20000011473 */
[----:B------:R-:W-:Y:S01]  /*2e80*/  VIADD R117, R117, 0xffffffff ;  /* 0xffffffff75757836 */ /* 0x000fe20000000000 */
        /* <DEDUP_REMOVED lines=8> */
[----:B------:R-:W-:-:S10]  /*2f10*/  UMOV UR5, URZ ;  /* 0x000000ff00057c82 */ /* 0x000fd40008000000 */
.L_x_10:
[C---:B------:R-:W-:Y:S01]  /*2f20*/  IADD3 R102, P3, PT, R115.reuse, R102, RZ ;  /* 0x0000006673667210 */ /* 0x040fe20007f7e0ff */
[----:B------:R-:W-:Y:S01]  /*2f30*/  IMAD.U32 R2, R2, -0x80000000, RZ ;  /* 0x8000000002027824 */ /* 0x000fe200078e00ff */
[C---:B------:R-:W-:Y:S02]  /*2f40*/  IADD3 R140, P6, PT, R115.reuse, R140, RZ ;  /* 0x0000008c738c7210 */ /* 0x040fe40007fde0ff */
[C---:B------:R-:W-:Y:S01]  /*2f50*/  IADD3 R138, P4, PT, R115.reuse, R138, RZ ;  /* 0x0000008a738a7210 */ /* 0x040fe20007f9e0ff */
[C---:B------:R-:W-:Y:S01]  /*2f60*/  IMAD.X R103, R166.reuse, 0x1, R103, P3 ;  /* 0x00000001a6677824 */ /* 0x040fe200018e0667 */
[C---:B------:R-:W-:Y:S01]  /*2f70*/  IADD3 R94, P3, PT, R115.reuse, R94, RZ ;  /* 0x0000005e735e7210 */ /* 0x040fe20007f7e0ff */
[C---:B------:R-:W-:Y:S01]  /*2f80*/  IMAD.X R143, R166.reuse, 0x1, R143, P6 ;  /* 0x00000001a68f7824 */ /* 0x040fe200030e068f */
[C---:B------:R-:W-:Y:S01]  /*2f90*/  IADD3 R96, P5, PT, R115.reuse, R96, RZ ;  /* 0x0000006073607210 */ /* 0x040fe20007fbe0ff */
[C---:B------:R-:W-:Y:S01]  /*2fa0*/  IMAD.X R139, R166.reuse, 0x1, R139, P4 ;  /* 0x00000001a68b7824 */ /* 0x040fe200020e068b */
[----:B------:R-:W-:Y:S01]  /*2fb0*/  IADD3 R120, P6, PT, R115, R120, RZ ;  /* 0x0000007873787210 */ /* 0x000fe20007fde0ff */
[C---:B------:R-:W-:Y:S01]  /*2fc0*/  IMAD.X R95, R166.reuse, 0x1, R95, P3 ;  /* 0x00000001a65f7824 */ /* 0x040fe200018e065f */
[----:B------:R-:W-:Y:S01]  /*2fd0*/  IADD3 R78, P3, PT, R113, R78, RZ ;  /* 0x0000004e714e7210 */ /* 0x000fe20007f7e0ff */
[C---:B------:R-:W-:Y:S01]  /*2fe0*/  IMAD.X R97, R166.reuse, 0x1, R97, P5 ;  /* 0x00000001a6617824 */ /* 0x040fe200028e0661 */
[C---:B------:R-:W-:Y:S01]  /*2ff0*/  IADD3 R108, P4, PT, R115.reuse, R108, RZ ;  /* 0x0000006c736c7210 */ /* 0x040fe20007f9e0ff */
[----:B------:R-:W-:Y:S01]  /*3000*/  IMAD.X R137, R166, 0x1, R137, P6 ;  /* 0x00000001a6897824 */ /* 0x000fe200030e0689 */
[----:B------:R-:W-:Y:S01]  /*3010*/  IADD3 R92, P5, PT, R115, R92, RZ ;  /* 0x0000005c735c7210 */ /* 0x000fe20007fbe0ff */
[----:B------:R-:W-:Y:S01]  /*3020*/  IMAD.X R81, R164, 0x1, R81, P3 ;  /* 0x00000001a4517824 */ /* 0x000fe200018e0651 */
[C---:B------:R-:W-:Y:S01]  /*3030*/  IADD3 R76, P3, PT, R113.reuse, R76, RZ ;  /* 0x0000004c714c7210 */ /* 0x040fe20007f7e0ff */
[C---:B------:R-:W-:Y:S01]  /*3040*/  IMAD.X R107, R166.reuse, 0x1, R107, P4 ;  /* 0x00000001a66b7824 */ /* 0x040fe200020e066b */
[C---:B------:R-:W-:Y:S01]  /*3050*/  IADD3 R118, P6, PT, R113.reuse, R118, RZ ;  /* 0x0000007671767210 */ /* 0x040fe20007fde0ff */
[----:B------:R-:W-:Y:S01]  /*3060*/  IMAD.X R93, R166, 0x1, R93, P5 ;  /* 0x00000001a65d7824 */ /* 0x000fe200028e065d */
[C---:B------:R-:W-:Y:S01]  /*3070*/  IADD3 R56, P4, PT, R113.reuse, R56, RZ ;  /* 0x0000003871387210 */ /* 0x040fe20007f9e0ff */
[C---:B------:R-:W-:Y:S01]  /*3080*/  IMAD.X R79, R164.reuse, 0x1, R79, P3 ;  /* 0x00000001a44f7824 */ /* 0x040fe200018e064f */
        /* <DEDUP_REMOVED lines=24> */
[----:B------:R-:W0:Y:S01]  /*3210*/  SYNCS.PHASECHK.TRANS64.TRYWAIT P3, [UR10], R2 ;  /* 0x00000002ff0075a7 */ /* 0x000e22000806110a */
        /* <DEDUP_REMOVED lines=30> */
[----:B------:R-:W-:Y:S01]  /*3400*/  IADD3 R10, P5, PT, R113, R10, RZ ;  /* 0x0000000a710a7210 */ /* 0x000fe20007fbe0ff */
[----:B------:R-:W-:Y:S01]  /*3410*/  IMAD.X R61, R164, 0x1, R61, P6 ;  /* 0x00000001a43d7824 */ /* 0x000fe200030e063d */
[-C--:B------:R-:W-:Y:S01]  /*3420*/  ISETP.GE.AND P6, PT, R22, R112.reuse, PT ;  /* 0x000000701600720c */ /* 0x080fe20003fc6270 */
[C---:B------:R-:W-:Y:S01]  /*3430*/  IMAD.X R37, R164.reuse, 0x1, R37, P4 ;  /* 0x00000001a4257824 */ /* 0x040fe200020e0625 */
[-C--:B------:R-:W-:Y:S01]  /*3440*/  ISETP.GE.AND P4, PT, R7, R112.reuse, PT ;  /* 0x000000700700720c */ /* 0x080fe20003f86270 */
[----:B------:R-:W-:Y:S01]  /*3450*/  IMAD.X R11, R164, 0x1, R11, P5 ;  /* 0x00000001a40b7824 */ /* 0x000fe200028e060b */
[----:B------:R-:W-:-:S02]  /*3460*/  ISETP.GE.AND P5, PT, R8, R112, PT ;  /* 0x000000700800720c */ /* 0x000fc40003fa6270 */
[----:B------:R-:W-:Y:S02]  /*3470*/  PRMT R123, RZ, 0x7610, R123 ;  /* 0x00007610ff7b7816 */ /* 0x000fe4000000007b */
[----:B------:R-:W-:Y:S01]  /*3480*/  PRMT R133, RZ, 0x7610, R133 ;  /* 0x00007610ff857816 */ /* 0x000fe20000000085 */
[----:B0-----:R-:W-:Y:S08]  /*3490*/  @!P3 BRA `(.L_x_8) ;  /* 0x0000001c003cb947 */ /* 0x001ff00003800000 */
.L_x_16:
[----:B------:R-:W-:Y:S01]  /*34a0*/  PRMT R141, RZ, 0x7610, R141 ;  /* 0x00007610ff8d7816 */ /* 0x000fe2000000008d */
[----:B------:R-:W-:Y:S01]  /*34b0*/  @!P5 IMAD.MOV.U32 R2, RZ, RZ, R14 ;  /* 0x000000ffff02d224 */ /* 0x000fe200078e000e */
[----:B------:R-:W2:Y:S01]  /*34c0*/  @!P6 LDG.E.U8 R123, desc[UR26][R10.64] ;  /* 0x0000001a0a7be981 */ /* 0x000ea2000c1e1100 */
[----:B------:R-:W-:-:S03]  /*34d0*/  @!P5 IMAD.MOV.U32 R3, RZ, RZ, R17 ;  /* 0x000000ffff03d224 */ /* 0x000fc600078e0011 */
[----:B------:R-:W3:Y:S01]  /*34e0*/  @!P4 LDG.E.U8 R133, desc[UR26][R12.64] ;  /* 0x0000001a0c85c981 */ /* 0x000ee2000c1e1100 */
[----:B------:R-:W-:-:S03]  /*34f0*/  ISETP.GE.AND P3, PT, R9, R112, PT ;  /* 0x000000700900720c */ /* 0x000fc60003f66270 */
[----:B------:R0:W4:Y:S01]  /*3500*/  @!P5 LDG.E.U8 R141, desc[UR26][R2.64] ;  /* 0x0000001a028dd981 */ /* 0x000122000c1e1100 */
[-C--:B------:R-:W-:Y:S02]  /*3510*/  ISETP.GE.AND P4, PT, R15, R112.reuse, PT ;  /* 0x000000700f00720c */ /* 0x080fe40003f86270 */
[----:B------:R-:W-:Y:S02]  /*3520*/  PRMT R149, RZ, 0x7610, R149 ;  /* 0x00007610ff957816 */ /* 0x000fe40000000095 */
[----:B------:R-:W-:-:S05]  /*3530*/  ISETP.GE.AND P5, PT, R24, R112, PT ;  /* 0x000000701800720c */ /* 0x000fca0003fa6270 */
[----:B0-----:R-:W-:Y:S02]  /*3540*/  @!P3 IMAD.MOV.U32 R2, RZ, RZ, R16 ;  /* 0x000000ffff02b224 */ /* 0x001fe400078e0010 */
[----:B------:R-:W-:Y:S01]  /*3550*/  @!P3 IMAD.MOV.U32 R3, RZ, RZ, R19 ;  /* 0x000000ffff03b224 */ /* 0x000fe200078e0013 */
[----:B------:R-:W-:-:S04]  /*3560*/  PRMT R153, RZ, 0x7610, R153 ;  /* 0x00007610ff997816 */ /* 0x000fc80000000099 */
[----:B------:R0:W5:Y:S01]  /*3570*/  @!P3 LDG.E.U8 R149, desc[UR26][R2.64] ;  /* 0x0000001a0295b981 */ /* 0x000162000c1e1100 */
[----:B------:R-:W-:Y:S02]  /*3580*/  ISETP.GE.AND P3, PT, R25, R112, PT ;  /* 0x000000701900720c */ /* 0x000fe40003f66270 */
[----:B------:R-:W-:Y:S01]  /*3590*/  PRMT R157, RZ, 0x7610, R157 ;  /* 0x00007610ff9d7816 */ /* 0x000fe2000000009d */
[----:B0-----:R-:W-:Y:S02]  /*35a0*/  @!P4 IMAD.MOV.U32 R2, RZ, RZ, R18 ;  /* 0x000000ffff02c224 */ /* 0x001fe400078e0012 */
[----:B------:R-:W-:-:S05]  /*35b0*/  @!P4 IMAD.MOV.U32 R3, RZ, RZ, R23 ;  /* 0x000000ffff03c224 */ /* 0x000fca00078e0017 */
[----:B------:R0:W2:Y:S01]  /*35c0*/  @!P4 LDG.E.U8 R153, desc[UR26][R2.64] ;  /* 0x0000001a0299c981 */ /* 0x0000a2000c1e1100 */
[----:B------:R-:W-:Y:S02]  /*35d0*/  ISETP.GE.AND P4, PT, R27, R112, PT ;  /* 0x000000701b00720c */ /* 0x000fe40003f86270 */
[----:B------:R-:W-:Y:S01]  /*35e0*/  PRMT R161, RZ, 0x7610, R161 ;  /* 0x00007610ffa17816 */ /* 0x000fe200000000a1 */
[----:B0-----:R-:W-:Y:S02]  /*35f0*/  @!P5 IMAD.MOV.U32 R2, RZ, RZ, R26 ;  /* 0x000000ffff02d224 */ /* 0x001fe400078e001a */
[----:B------:R-:W-:-:S05]  /*3600*/  @!P5 IMAD.MOV.U32 R3, RZ, RZ, R29 ;  /* 0x000000ffff03d224 */ /* 0x000fca00078e001d */
[----:B------:R0:W2:Y:S01]  /*3610*/  @!P5 LDG.E.U8 R157, desc[UR26][R2.64] ;  /* 0x0000001a029dd981 */ /* 0x0000a2000c1e1100 */
[----:B------:R-:W-:-:S06]  /*3620*/  PRMT R165, RZ, 0x7610, R165 ;  /* 0x00007610ffa57816 */ /* 0x000fcc00000000a5 */
[----:B------:R-:W2:Y:S01]  /*3630*/  @!P4 LDG.E.U8 R165, desc[UR26][R32.64] ;  /* 0x0000001a20a5c981 */ /* 0x000ea2000c1e1100 */
[----:B0-----:R-:W-:Y:S02]  /*3640*/  @!P3 IMAD.MOV.U32 R2, RZ, RZ, R28 ;  /* 0x000000ffff02b224 */ /* 0x001fe400078e001c */
[----:B------:R-:W-:-:S05]  /*3650*/  @!P3 IMAD.MOV.U32 R3, RZ, RZ, R31 ;  /* 0x000000ffff03b224 */ /* 0x000fca00078e001f */
[----:B------:R0:W2:Y:S01]  /*3660*/  @!P3 LDG.E.U8 R161, desc[UR26][R2.64] ;  /* 0x0000001a02a1b981 */ /* 0x0000a2000c1e1100 */
[-C--:B------:R-:W-:Y:S02]  /*3670*/  ISETP.GE.AND P3, PT, R30, R112.reuse, PT ;  /* 0x000000701e00720c */ /* 0x080fe40003f66270 */
[-C--:B------:R-:W-:Y:S02]  /*3680*/  ISETP.GE.AND P4, PT, R54, R112.reuse, PT ;  /* 0x000000703600720c */ /* 0x080fe40003f86270 */
[----:B------:R-:W-:Y:S02]  /*3690*/  PRMT R114, RZ, 0x7610, R114 ;  /* 0x00007610ff727816 */ /* 0x000fe40000000072 */
[----:B------:R-:W-:-:S07]  /*36a0*/  ISETP.GE.AND P5, PT, R80, R112, PT ;  /* 0x000000705000720c */ /* 0x000fce0003fa6270 */
[----:B0-----:R-:W-:Y:S02]  /*36b0*/  @!P3 IMAD.MOV.U32 R2, RZ, RZ, R34 ;  /* 0x000000ffff02b224 */ /* 0x001fe400078e0022 */
[----:B------:R-:W-:Y:S01]  /*36c0*/  @!P3 IMAD.MOV.U32 R3, RZ, RZ, R37 ;  /* 0x000000ffff03b224 */ /* 0x000fe200078e0025 */
[----:B------:R-:W-:-:S04]  /*36d0*/  PRMT R129, RZ, 0x7610, R129 ;  /* 0x00007610ff817816 */ /* 0x000fc80000000081 */
[----:B------:R0:W2:Y:S01]  /*36e0*/  @!P3 LDG.E.U8 R114, desc[UR26][R2.64] ;  /* 0x0000001a0272b981 */ /* 0x0000a2000c1e1100 */
[-C--:B------:R-:W-:Y:S02]  /*36f0*/  ISETP.GE.AND P3, PT, R35, R112.reuse, PT ;  /* 0x000000702300720c */ /* 0x080fe40003f66270 */
[----:B------:R-:W-:Y:S02]  /*3700*/  ISETP.GE.AND P6, PT, R59, R112, PT ;  /* 0x000000703b00720c */ /* 0x000fe40003fc6270 */
[----:B------:R-:W-:Y:S01]  /*3710*/  PRMT R116, RZ, 0x7610, R116 ;  /* 0x00007610ff747816 */ /* 0x000fe20000000074 */
[----:B0-----:R-:W-:Y:S02]  /*3720*/  @!P4 IMAD.MOV.U32 R2, RZ, RZ, R58 ;  /* 0x000000ffff02c224 */ /* 0x001fe400078e003a */
[----:B------:R-:W-:-:S05]  /*3730*/  @!P4 IMAD.MOV.U32 R3, RZ, RZ, R61 ;  /* 0x000000ffff03c224 */ /* 0x000fca00078e003d */
[----:B------:R0:W2:Y:S01]  /*3740*/  @!P4 LDG.E.U8 R129, desc[UR26][R2.64] ;  /* 0x0000001a0281c981 */ /* 0x0000a2000c1e1100 */
[----:B------:R-:W-:Y:S02]  /*3750*/  PRMT R122, RZ, 0x7610, R122 ;  /* 0x00007610ff7a7816 */ /* 0x000fe4000000007a */
[----:B------:R-:W-:Y:S01]  /*3760*/  ISETP.GE.AND P4, PT, R83, R112, PT ;  /* 0x000000705300720c */ /* 0x000fe20003f86270 */
[----:B0-----:R-:W-:Y:S02]  /*3770*/  @!P5 IMAD.MOV.U32 R2, RZ, RZ, R82 ;  /* 0x000000ffff02d224 */ /* 0x001fe400078e0052 */
[----:B------:R-:W-:-:S05]  /*3780*/  @!P5 IMAD.MOV.U32 R3, RZ, RZ, R85 ;  /* 0x000000ffff03d224 */ /* 0x000fca00078e0055 */
[----:B------:R0:W3:Y:S01]  /*3790*/  @!P5 LDG.E.U8 R116, desc[UR26][R2.64] ;  /* 0x0000001a0274d981 */ /* 0x0000e2000c1e1100 */
[----:B------:R-:W-:Y:S02]  /*37a0*/  PRMT R135, RZ, 0x7610, R135 ;  /* 0x00007610ff877816 */ /* 0x000fe40000000087 */
[----:B------:R-:W-:Y:S01]  /*37b0*/  ISETP.GE.AND P5, PT, R36, R112, PT ;  /* 0x000000702400720c */ /* 0x000fe20003fa6270 */
[----:B0-----:R-:W-:Y:S02]  /*37c0*/  @!P3 IMAD.MOV.U32 R2, RZ, RZ, R38 ;  /* 0x000000ffff02b224 */ /* 0x001fe400078e0026 */
[----:B------:R-:W-:-:S05]  /*37d0*/  @!P3 IMAD.MOV.U32 R3, RZ, RZ, R41 ;  /* 0x000000ffff03b224 */ /* 0x000fca00078e0029 */
[----:B------:R0:W3:Y:S01]  /*37e0*/  @!P3 LDG.E.U8 R122, desc[UR26][R2.64] ;  /* 0x0000001a027ab981 */ /* 0x0000e2000c1e1100 */
[----:B------:R-:W-:Y:S02]  /*37f0*/  ISETP.GE.AND P3, PT, R60, R112, PT ;  /* 0x000000703c00720c */ /* 0x000fe40003f66270 */
[----:B------:R-:W-:Y:S01]  /*3800*/  PRMT R126, RZ, 0x7610, R126 ;  /* 0x00007610ff7e7816 */ /* 0x000fe2000000007e */
[----:B0-----:R-:W-:Y:S02]  /*3810*/  @!P6 IMAD.MOV.U32 R2, RZ, RZ, R62 ;  /* 0x000000ffff02e224 */ /* 0x001fe400078e003e */
[----:B------:R-:W-:-:S05]  /*3820*/  @!P6 IMAD.MOV.U32 R3, RZ, RZ, R65 ;  /* 0x000000ffff03e224 */ /* 0x000fca00078e0041 */
[----:B------:R0:W3:Y:S01]  /*3830*/  @!P6 LDG.E.U8 R135, desc[UR26][R2.64] ;  /* 0x0000001a0287e981 */ /* 0x0000e2000c1e1100 */
[----:B------:R-:W-:Y:S01]  /*3840*/  PRMT R128, RZ, 0x7610, R128 ;  /* 0x00007610ff807816 */ /* 0x000fe20000000080 */
[----:B0-----:R-:W-:Y:S02]  /*3850*/  @!P4 IMAD.MOV.U32 R2, RZ, RZ, R84 ;  /* 0x000000ffff02c224 */ /* 0x001fe400078e0054 */
[----:B------:R-:W-:-:S05]  /*3860*/  @!P4 IMAD.MOV.U32 R3, RZ, RZ, R87 ;  /* 0x000000ffff03c224 */ /* 0x000fca00078e0057 */
[----:B------:R0:W5:Y:S01]  /*3870*/  @!P4 LDG.E.U8 R126, desc[UR26][R2.64] ;  /* 0x0000001a027ec981 */ /* 0x000162000c1e1100 */
[----:B------:R-:W-:Y:S02]  /*3880*/  ISETP.GE.AND P4, PT, R88, R112, PT ;  /* 0x000000705800720c */ /* 0x000fe40003f86270 */
[----:B------:R-:W-:Y:S01]  /*3890*/  PRMT R147, RZ, 0x7610, R147 ;  /* 0x00007610ff937816 */ /* 0x000fe20000000093 */
[----:B0-----:R-:W-:Y:S02]  /*38a0*/  @!P5 IMAD.MOV.U32 R2, RZ, RZ, R40 ;  /* 0x000000ffff02d224 */ /* 0x001fe400078e0028 */
[----:B------:R-:W-:-:S05]  /*38b0*/  @!P5 IMAD.MOV.U32 R3, RZ, RZ, R43 ;  /* 0x000000ffff03d224 */ /* 0x000fca00078e002b */
[----:B------:R0:W5:Y:S01]  /*38c0*/  @!P5 LDG.E.U8 R128, desc[UR26][R2.64] ;  /* 0x0000001a0280d981 */ /* 0x000162000c1e1100 */
[----:B------:R-:W-:Y:S02]  /*38d0*/  ISETP.GE.AND P5, PT, R39, R112, PT ;  /* 0x000000702700720c */ /* 0x000fe40003fa6270 */
[----:B------:R-:W-:Y:S02]  /*38e0*/  PRMT R130, RZ, 0x7610, R130 ;  /* 0x00007610ff827816 */ /* 0x000fe40000000082 */
[----:B------:R-:W-:-:S04]  /*38f0*/  PRMT R132, RZ, 0x7610, R132 ;  /* 0x00007610ff847816 */ /* 0x000fc80000000084 */
[----:B------:R-:W5:Y:S01]  /*3900*/  @!P4 LDG.E.U8 R130, desc[UR26][R90.64] ;  /* 0x0000001a5a82c981 */ /* 0x000f62000c1e1100 */
[----:B0-----:R-:W-:Y:S02]  /*3910*/  @!P3 IMAD.MOV.U32 R2, RZ, RZ, R64 ;  /* 0x000000ffff02b224 */ /* 0x001fe400078e0040 */
[----:B------:R-:W-:Y:S01]  /*3920*/  @!P3 IMAD.MOV.U32 R3, RZ, RZ, R67 ;  /* 0x000000ffff03b224 */ /* 0x000fe200078e0043 */
[----:B------:R-:W-:Y:S01]  /*3930*/  PRMT R151, RZ, 0x7610, R151 ;  /* 0x00007610ff977816 */ /* 0x000fe20000000097 */
[----:B------:R-:W5:Y:S04]  /*3940*/  @!P5 LDG.E.U8 R132, desc[UR26][R44.64] ;  /* 0x0000001a2c84d981 */ /* 0x000f68000c1e1100 */
[----:B------:R0:W5:Y:S01]  /*3950*/  @!P3 LDG.E.U8 R147, desc[UR26][R2.64] ;  /* 0x0000001a0293b981 */ /* 0x000162000c1e1100 */
[----:B------:R-:W-:-:S02]  /*3960*/  ISETP.GE.AND P3, PT, R63, R112, PT ;  /* 0x000000703f00720c */ /* 0x000fc40003f66270 */
[-C--:B------:R-:W-:Y:S02]  /*3970*/  ISETP.GE.AND P4, PT, R89, R112.reuse, PT ;  /* 0x000000705900720c */ /* 0x080fe40003f86270 */
[----:B------:R-:W-:Y:S02]  /*3980*/  ISETP.GE.AND P5, PT, R42, R112, PT ;  /* 0x000000702a00720c */ /* 0x000fe40003fa6270 */
[----:B------:R-:W-:-:S07]  /*3990*/  PRMT R134, RZ, 0x7610, R134 ;  /* 0x00007610ff867816 */ /* 0x000fce0000000086 */
        /* <DEDUP_REMOVED lines=8> */
[----:B------:R-:W-:Y:S02]  /*3a20*/  PRMT R155, RZ, 0x7610, R155 ;  /* 0x00007610ff9b7816 */ /* 0x000fe4000000009b */
[----:B------:R-:W-:Y:S01]  /*3a30*/  ISETP.GE.AND P4, PT, R99, R112, PT ;  /* 0x000000706300720c */ /* 0x000fe20003f86270 */
[----:B0-----:R-:W-:Y:S02]  /*3a40*/  @!P5 IMAD.MOV.U32 R2, RZ, RZ, R46 ;  /* 0x000000ffff02d224 */ /* 0x001fe400078e002e */
[----:B------:R-:W-:-:S05]  /*3a50*/  @!P5 IMAD.MOV.U32 R3, RZ, RZ, R49 ;  /* 0x000000ffff03d224 */ /* 0x000fca00078e0031 */
[----:B------:R0:W5:Y:S02]  /*3a60*/  @!P5 LDG.E.U8 R142, desc[UR26][R2.64] ;  /* 0x0000001a028ed981 */ /* 0x000164000c1e1100 */
[----:B0-----:R-:W-:Y:S02]  /*3a70*/  @!P3 IMAD.MOV.U32 R2, RZ, RZ, R70 ;  /* 0x000000ffff02b224 */ /* 0x001fe400078e0046 */
[----:B------:R-:W-:-:S05]  /*3a80*/  @!P3 IMAD.MOV.U32 R3, RZ, RZ, R73 ;  /* 0x000000ffff03b224 */ /* 0x000fca00078e0049 */
[----:B------:R0:W5:Y:S01]  /*3a90*/  @!P3 LDG.E.U8 R155, desc[UR26][R2.64] ;  /* 0x0000001a029bb981 */ /* 0x000162000c1e1100 */
[----:B------:R-:W-:Y:S02]  /*3aa0*/  ISETP.GE.AND P3, PT, R47, R112, PT ;  /* 0x000000702f00720c */ /* 0x000fe40003f66270 */
[----:B------:R-:W-:Y:S02]  /*3ab0*/  PRMT R146, RZ, 0x7610, R146 ;  /* 0x00007610ff927816 */ /* 0x000fe40000000092 */
[----:B------:R-:W-:Y:S01]  /*3ac0*/  PRMT R148, RZ, 0x7610, R148 ;  /* 0x00007610ff947816 */ /* 0x000fe20000000094 */
[----:B0-----:R-:W-:Y:S02]  /*3ad0*/  @!P4 IMAD.MOV.U32 R2, RZ, RZ, R100 ;  /* 0x000000ffff02c224 */ /* 0x001fe400078e0064 */
[----:B------:R-:W-:-:S05]  /*3ae0*/  @!P4 IMAD.MOV.U32 R3, RZ, RZ, R105 ;  /* 0x000000ffff03c224 */ /* 0x000fca00078e0069 */
[----:B------:R0:W5:Y:S01]  /*3af0*/  @!P4 LDG.E.U8 R146, desc[UR26][R2.64] ;  /* 0x0000001a0292c981 */ /* 0x000162000c1e1100 */
[----:B------:R-:W-:Y:S02]  /*3b00*/  ISETP.GE.AND P4, PT, R69, R112, PT ;  /* 0x000000704500720c */ /* 0x000fe40003f86270 */
[----:B------:R-:W-:Y:S01]  /*3b10*/  PRMT R159, RZ, 0x7610, R159 ;  /* 0x00007610ff9f7816 */ /* 0x000fe2000000009f */
[----:B0-----:R-:W-:Y:S02]  /*3b20*/  @!P3 IMAD.MOV.U32 R2, RZ, RZ, R50 ;  /* 0x000000ffff02b224 */ /* 0x001fe400078e0032 */
[----:B------:R-:W-:-:S08]  /*3b30*/  @!P3 IMAD.MOV.U32 R3, RZ, RZ, R53 ;  /* 0x000000ffff03b224 */ /* 0x000fd000078e0035 */
[----:B------:R-:W5:Y:S04]  /*3b40*/  @!P4 LDG.E.U8 R159, desc[UR26][R74.64] ;  /* 0x0000001a4a9fc981 */ /* 0x000f68000c1e1100 */
[----:B------:R0:W5:Y:S01]  /*3b50*/  @!P3 LDG.E.U8 R148, desc[UR26][R2.64] ;  /* 0x0000001a0294b981 */ /* 0x000162000c1e1100 */
[-C--:B------:R-:W-:Y:S02]  /*3b60*/  ISETP.GE.AND P3, PT, R109, R112.reuse, PT ;  /* 0x000000706d00720c */ /* 0x080fe40003f66270 */
[----:B------:R-:W-:Y:S02]  /*3b70*/  ISETP.GE.AND P4, PT, R48, R112, PT ;  /* 0x000000703000720c */ /* 0x000fe40003f86270 */
[----:B------:R-:W-:Y:S02]  /*3b80*/  PRMT R150, RZ, 0x7610, R150 ;  /* 0x00007610ff967816 */ /* 0x000fe40000000096 */
[----:B------:R-:W-:-:S07]  /*3b90*/  PRMT R152, RZ, 0x7610, R152 ;  /* 0x00007610ff987816 */ /* 0x000fce0000000098 */
[----:B------:R-:W-:Y:S02]  /*3ba0*/  @!P3 IMAD.MOV.U32 R110, RZ, RZ, R104 ;  /* 0x000000ffff6eb224 */ /* 0x000fe400078e0068 */
[----:B0-----:R-:W-:-:S03]  /*3bb0*/  @!P4 IMAD.MOV.U32 R2, RZ, RZ, R52 ;  /* 0x000000ffff02c224 */ /* 0x001fc600078e0034 */
[----:B------:R-:W5:Y:S01]  /*3bc0*/  @!P3 LDG.E.U8 R150, desc[UR26][R110.64] ;  /* 0x0000001a6e96b981 */ /* 0x000f62000c1e1100 */
[----:B------:R-:W-:Y:S01]  /*3bd0*/  ISETP.GE.AND P3, PT, R72, R112, PT ;  /* 0x000000704800720c */ /* 0x000fe20003f66270 */
[----:B------:R-:W-:-:S05]  /*3be0*/  @!P4 IMAD.MOV.U32 R3, RZ, RZ, R55 ;  /* 0x000000ffff03c224 */ /* 0x000fca00078e0037 */
[----:B------:R0:W5:Y:S01]  /*3bf0*/  @!P4 LDG.E.U8 R152, desc[UR26][R2.64] ;  /* 0x0000001a0298c981 */ /* 0x000162000c1e1100 */
[----:B------:R-:W-:Y:S02]  /*3c00*/  ISETP.GE.AND P4, PT, R127, R112, PT ;  /* 0x000000707f00720c */ /* 0x000fe40003f86270 */
[----:B------:R-:W-:-:S04]  /*3c10*/  PRMT R163, RZ, 0x7610, R163 ;  /* 0x00007610ffa37816 */ /* 0x000fc800000000a3 */
[----:B0-----:R-:W-:Y:S02]  /*3c20*/  @!P3 IMAD.MOV.U32 R2, RZ, RZ, R76 ;  /* 0x000000ffff02b224 */ /* 0x001fe400078e004c */
[----:B------:R-:W-:Y:S01]  /*3c30*/  @!P3 IMAD.MOV.U32 R3, RZ, RZ, R79 ;  /* 0x000000ffff03b224 */ /* 0x000fe200078e004f */
[----:B------:R-:W-:-:S04]  /*3c40*/  PRMT R154, RZ, 0x7610, R154 ;  /* 0x00007610ff9a7816 */ /* 0x000fc8000000009a */
[----:B------:R-:W-:Y:S01]  /*3c50*/  @!P4 IMAD.MOV.U32 R125, RZ, RZ, R131 ;  /* 0x000000ffff7dc224 */ /* 0x000fe200078e0083 */
[----:B------:R0:W5:Y:S01]  /*3c60*/  @!P3 LDG.E.U8 R163, desc[UR26][R2.64] ;  /* 0x0000001a02a3b981 */ /* 0x000162000c1e1100 */
[-C--:B------:R-:W-:Y:S02]  /*3c70*/  ISETP.GE.AND P3, PT, R51, R112.reuse, PT ;  /* 0x000000703300720c */ /* 0x080fe40003f66270 */
[----:B------:R-:W-:Y:S01]  /*3c80*/  PRMT R110, RZ, 0x7610, R110 ;  /* 0x00007610ff6e7816 */ /* 0x000fe2000000006e */
[----:B------:R-:W5:Y:S01]  /*3c90*/  @!P4 LDG.E.U8 R154, desc[UR26][R124.64] ;  /* 0x0000001a7c9ac981 */ /* 0x000f62000c1e1100 */
[----:B------:R-:W-:Y:S02]  /*3ca0*/  ISETP.GE.AND P4, PT, R77, R112, PT ;  /* 0x000000704d00720c */ /* 0x000fe40003f86270 */
[----:B------:R-:W-:-:S07]  /*3cb0*/  PRMT R167, RZ, 0x7610, R167 ;  /* 0x00007610ffa77816 */ /* 0x000fce00000000a7 */
[----:B------:R-:W5:Y:S01]  /*3cc0*/  @!P3 LDG.E.U8 R110, desc[UR26][R56.64] ;  /* 0x0000001a386eb981 */ /* 0x000f62000c1e1100 */
[----:B------:R-:W-:-:S03]  /*3cd0*/  ISETP.GE.AND P3, PT, R119, R112, PT ;  /* 0x000000707700720c */ /* 0x000fc60003f66270 */
[----:B0-----:R-:W-:Y:S02]  /*3ce0*/  @!P4 IMAD.MOV.U32 R2, RZ, RZ, R78 ;  /* 0x000000ffff02c224 */ /* 0x001fe400078e004e */
[----:B------:R-:W-:Y:S01]  /*3cf0*/  @!P4 IMAD.MOV.U32 R3, RZ, RZ, R81 ;  /* 0x000000ffff03c224 */ /* 0x000fe200078e0051 */
[----:B------:R-:W-:-:S04]  /*3d00*/  PRMT R156, RZ, 0x7610, R156 ;  /* 0x00007610ff9c7816 */ /* 0x000fc8000000009c */
[----:B------:R0:W5:Y:S03]  /*3d10*/  @!P4 LDG.E.U8 R167, desc[UR26][R2.64] ;  /* 0x0000001a02a7c981 */ /* 0x000166000c1e1100 */
[----:B0-----:R-:W-:Y:S02]  /*3d20*/  @!P3 IMAD.MOV.U32 R2, RZ, RZ, R118 ;  /* 0x000000ffff02b224 */ /* 0x001fe400078e0076 */
[----:B------:R-:W-:-:S05]  /*3d30*/  @!P3 IMAD.MOV.U32 R3, RZ, RZ, R121 ;  /* 0x000000ffff03b224 */ /* 0x000fca00078e0079 */
[----:B------:R0:W5:Y:S01]  /*3d40*/  @!P3 LDG.E.U8 R156, desc[UR26][R2.64] ;  /* 0x0000001a029cb981 */ /* 0x000162000c1e1100 */
[----:B------:R-:W-:Y:S01]  /*3d50*/  BAR.SYNC.DEFER_BLOCKING 0x0 ;  /* 0x0000000000007b1d */ /* 0x000fe20000010000 */
[----:B------:R-:W-:Y:S02]  /*3d60*/  ISETP.GE.AND P3, PT, R86, R112, PT ;  /* 0x000000705600720c */ /* 0x000fe40003f66270 */
[----:B------:R-:W-:Y:S02]  /*3d70*/  PRMT R125, RZ, 0x7610, R125 ;  /* 0x00007610ff7d7816 */ /* 0x000fe4000000007d */
[----:B------:R-:W-:Y:S02]  /*3d80*/  PRMT R169, RZ, 0x7610, R169 ;  /* 0x00007610ffa97816 */ /* 0x000fe400000000a9 */
[----:B0-----:R-:W-:Y:S02]  /*3d90*/  PRMT R3, RZ, 0x7610, R3 ;  /* 0x00007610ff037816 */ /* 0x001fe40000000003 */
[----:B------:R-:W-:-:S02]  /*3da0*/  PRMT R2, RZ, 0x7610, R2 ;  /* 0x00007610ff027816 */ /* 0x000fc40000000002 */
[----:B------:R-:W-:Y:S02]  /*3db0*/  PRMT R158, RZ, 0x7610, R158 ;  /* 0x00007610ff9e7816 */ /* 0x000fe4000000009e */
[----:B------:R-:W-:Y:S01]  /*3dc0*/  PRMT R160, RZ, 0x7610, R160 ;  /* 0x00007610ffa07816 */ /* 0x000fe200000000a0 */
[----:B------:R-:W-:Y:S01]  /*3dd0*/  @!P3 IMAD.MOV.U32 R106, RZ, RZ, R108 ;  /* 0x000000ffff6ab224 */ /* 0x000fe200078e006c */
[----:B------:R-:W-:Y:S01]  /*3de0*/  PRMT R162, RZ, 0x7610, R162 ;  /* 0x00007610ffa27816 */ /* 0x000fe200000000a2 */
[----:B------:R-:W-:Y:S01]  /*3df0*/  @!P3 IMAD.MOV.U32 R136, RZ, RZ, R120 ;  /* 0x000000ffff88b224 */ /* 0x000fe200078e0078 */
[----:B--2---:R0:W-:Y:S04]  /*3e00*/  STS.U8 [R144+UR13+0x2000], R123 ;  /* 0x0020007b90007988 */ /* 0x0041e8000800000d */
[----:B----4-:R1:W-:Y:S04]  /*3e10*/  STS.U8 [R144+UR13+0x2800], R141 ;  /* 0x0028008d90007988 */ /* 0x0103e8000800000d */
[----:B------:R-:W2:Y:S01]  /*3e20*/  @!P3 LDG.E.U8 R125, desc[UR26][R92.64] ;  /* 0x0000001a5c7db981 */ /* 0x000ea2000c1e1100 */
[----:B0-----:R-:W-:-:S03]  /*3e30*/  PRMT R123, RZ, 0x7610, R123 ;  /* 0x00007610ff7b7816 */ /* 0x001fc6000000007b */
[----:B------:R-:W4:Y:S01]  /*3e40*/  @!P3 LDG.E.U8 R169, desc[UR26][R94.64] ;  /* 0x0000001a5ea9b981 */ /* 0x000f22000c1e1100 */
[----:B-1----:R-:W-:-:S03]  /*3e50*/  @!P3 IMAD.MOV.U32 R141, RZ, RZ, R143 ;  /* 0x000000ffff8db224 */ /* 0x002fc600078e008f */
[----:B------:R-:W2:Y:S04]  /*3e60*/  @!P3 LDG.E.U8 R3, desc[UR26][R96.64] ;  /* 0x0000001a6003b981 */ /* 0x000ea8000c1e1100 */
[----:B------:R-:W4:Y:S04]  /*3e70*/  @!P3 LDG.E.U8 R123, desc[UR26][R102.64] ;  /* 0x0000001a667bb981 */ /* 0x000f28000c1e1100 */
[----:B------:R-:W4:Y:S04]  /*3e80*/  @!P3 LDG.E.U8 R2, desc[UR26][R106.64] ;  /* 0x0000001a6a02b981 */ /* 0x000f28000c1e1100 */
[----:B------:R-:W4:Y:S04]  /*3e90*/  @!P3 LDG.E.U8 R158, desc[UR26][R136.64] ;  /* 0x0000001a889eb981 */ /* 0x000f28000c1e1100 */
[----:B------:R-:W4:Y:S04]  /*3ea0*/  @!P3 LDG.E.U8 R160, desc[UR26][R138.64] ;  /* 0x0000001a8aa0b981 */ /* 0x000f28000c1e1100 */
[----:B------:R-:W4:Y:S04]  /*3eb0*/  @!P3 LDG.E.U8 R162, desc[UR26][R140.64] ;  /* 0x0000001a8ca2b981 */ /* 0x000f28000c1e1100 */
[----:B---3--:R0:W-:Y:S04]  /*3ec0*/  STS.U8 [R144+UR13+0x2400], R133 ;  /* 0x0024008590007988 */ /* 0x0081e8000800000d */
        /* <DEDUP_REMOVED lines=9> */
[----:B------:R-:W-:Y:S01]  /*3f60*/  ULEA UR10, UR15, UR13, 0x3 ;  /* 0x0000000d0f0a7291 */ /* 0x000fe2000f8e18ff */
[----:B------:R-:W-:-:S03]  /*3f70*/  UMOV UR4, UR5 ;  /* 0x0000000500047c82 */ /* 0x000fc60008000000 */
[----:B------:R-:W-:Y:S01]  /*3f80*/  UIADD3 UR10, UPT, UPT, UR10, 0x5000, URZ ;  /* 0x000050000a0a7890 */ /* 0x000fe2000fffe0ff */
        /* <DEDUP_REMOVED lines=20> */
[----:B--2---:R0:W-:Y:S04]  /*40d0*/  STS.U8 [R144+UR13+0x4800], R125 ;  /* 0x0048007d90007988 */ /* 0x0041e8000800000d */
[----:B----4-:R0:W-:Y:S04]  /*40e0*/  STS.U8 [R144+UR13+0x4a00], R169 ;  /* 0x004a00a990007988 */ /* 0x0101e8000800000d */
[----:B------:R0:W-:Y:S04]  /*40f0*/  STS.U8 [R144+UR13+0x4c00], R3 ;  /* 0x004c000390007988 */ /* 0x0001e8000800000d */
[----:B------:R0:W-:Y:S04]  /*4100*/  STS.U8 [R144+UR13+0x4e00], R123 ;  /* 0x004e007b90007988 */ /* 0x0001e8000800000d */
[----:B------:R0:W-:Y:S04]  /*4110*/  STS.U8 [R145+UR13+0x4900], R2 ;  /* 0x0049000291007988 */ /* 0x0001e8000800000d */
[----:B------:R0:W-:Y:S04]  /*4120*/  STS.U8 [R145+UR13+0x4b00], R158 ;  /* 0x004b009e91007988 */ /* 0x0001e8000800000d */
[----:B------:R0:W-:Y:S04]  /*4130*/  STS.U8 [R145+UR13+0x4d00], R160 ;  /* 0x004d00a091007988 */ /* 0x0001e8000800000d */
[----:B------:R0:W-:Y:S01]  /*4140*/  STS.U8 [R145+UR13+0x4f00], R162 ;  /* 0x004f00a291007988 */ /* 0x0001e2000800000d */
[----:B------:R1:W-:Y:S06]  /*4150*/  MEMBAR.ALL.CTA ;  /* 0x0000000000007992 */ /* 0x0003ec0000008000 */
[----:B-1----:R-:W1:Y:S02]  /*4160*/  FENCE.VIEW.ASYNC.S ;  /* 0x00000000000073c6 */ /* 0x002e640000000000 */
[----:B-1----:R-:W-:Y:S06]  /*4170*/  BAR.SYNC.DEFER_BLOCKING 0x0 ;  /* 0x0000000000007b1d */ /* 0x002fec0000010000 */
[----:B------:R-:W-:Y:S05]  /*4180*/  @P0 BRA `(.L_x_9) ;  /* 0x0000000000380947 */ /* 0x000fea0003800000 */
[----:B------:R-:W-:Y:S01]  /*4190*/  UMOV UR20, UR6 ;  /* 0x0000000600147c82 */ /* 0x000fe20008000000 */
[----:B------:R-:W-:Y:S01]  /*41a0*/  UMOV UR21, 0x40004040 ;  /* 0x4000404000157882 */ /* 0x000fe20000000000 */
[----:B------:R-:W-:Y:S01]  /*41b0*/  UMOV UR22, UR8 ;  /* 0x0000000800167c82 */ /* 0x000fe20008000000 */
[----:B------:R-:W-:Y:S01]  /*41c0*/  UMOV UR23, 0x80004020 ;  /* 0x8000402000177882 */ /* 0x000fe20000000000 */
[----:B------:R-:W-:Y:S01]  /*41d0*/  UMOV UR24, 0x0 ;  /* 0x0000000000187882 */ /* 0x000fe20000000000 */
[----:B------:R-:W-:Y:S01]  /*41e0*/  UMOV UR25, 0x8088010 ;  /* 0x0808801000197882 */ /* 0x000fe20000000000 */
[----:B------:R-:W-:Y:S01]  /*41f0*/  UMOV UR11, URZ ;  /* 0x000000ff000b7c82 */ /* 0x000fe20008000000 */
[----:B------:R-:W-:Y:S01]  /*4200*/  UMOV UR28, 0x0 ;  /* 0x00000000001c7882 */ /* 0x000fe20000000000 */
[----:B------:R-:W-:Y:S01]  /*4210*/  UMOV UR29, 0x8088010 ;  /* 0x08088010001d7882 */ /* 0x000fe20000000000 */
[----:B------:R1:W-:Y:S01]  /*4220*/  UTCQMMA gdesc[UR20], gdesc[UR22], tmem[UR12], tmem[UR24], idesc[UR25], UPT ;  /* 0x00ff1816140075ea */ /* 0x0003e2000b80030c */
[----:B------:R-:W-:Y:S01]  /*4230*/  UMOV UR5, UR10 ;  /* 0x0000000a00057c82 */ /* 0x000fe20008000000 */
[----:B------:R1:W-:Y:S01]  /*4240*/  UTCQMMA gdesc[UR16], gdesc[UR18], tmem[UR12], tmem[UR28], idesc[UR29], UPT ;  /* 0x00ff1c12100075ea */ /* 0x0003e2000b80030c */
[----:B------:R1:W-:Y:S01]  /*4250*/  UTCBAR [UR5], URZ ;  /* 0x000000ff050073e9 */ /* 0x0003e200080000ff */
[----:B------:R-:W-:-:S02]  /*4260*/  NOP ;  /* 0x0000000000007918 */ /* 0x000fc40000000000 */
.L_x_9:
[----:B------:R-:W-:Y:S01]  /*4270*/  VIADD R117, R117, 0xffffffff ;  /* 0xffffffff75757836 */ /* 0x000fe20000000000 */
[----:B------:R-:W-:Y:S01]  /*4280*/  UIADD3 UR15, UPT, UPT, UR15, 0x1, URZ ;  /* 0x000000010f0f7890 */ /* 0x000fe2000fffe0ff */
[----:B0-----:R-:W-:Y:S02]  /*4290*/  IMAD.U32 R2, RZ, RZ, UR4 ;  /* 0x00000004ff027e24 */ /* 0x001fe4000f8e00ff */
[----:B------:R-:W-:Y:S01]  /*42a0*/  VIADD R112, R112, 0xffffffc0 ;  /* 0xffffffc070707836 */ /* 0x000fe20000000000 */
[----:B------:R-:W-:Y:S01]  /*42b0*/  ISETP.NE.U32.AND P3, PT, R117, RZ, PT ;  /* 0x000000ff7500720c */ /* 0x000fe20003f65070 */
[----:B------:R-:W-:-:S04]  /*42c0*/  UISETP.GT.AND UP0, UPT, UR15, 0x1, UPT ;  /* 0x000000010f00788c */ /* 0x000fc8000bf04270 */
[----:B-1----:R-:W-:Y:S02]  /*42d0*/  USEL UR5, URZ, 0x1, !UP0 ;  /* 0x00000001ff057887 */ /* 0x002fe4000c000000 */
[----:B------:R-:W-:Y:S02]  /*42e0*/  USEL UR15, UR15, URZ, !UP0 ;  /* 0x000000ff0f0f7287 */ /* 0x000fe4000c000000 */
[----:B------:R-:W-:-:S04]  /*42f0*/  ULOP3.LUT UR5, UR4, UR5, URZ, 0x3c, !UPT ;  /* 0x0000000504057292 */ /* 0x000fc8000f8e3cff */
[----:B------:R-:W-:Y:S08]  /*4300*/  @P3 BRA `(.L_x_10) ;  /* 0xffffffec00043947 */ /* 0x000ff0000383ffff */
.L_x_7:
[----:B------:R-:W-:-:S13]  /*4310*/  ISETP.GE.AND P0, PT, R6, 0x40, PT ;  /* 0x000000400600780c */ /* 0x000fda0003f06270 */
[----:B------:R-:W-:Y:S05]  /*4320*/  @!P0 BRA `(.L_x_11) ;  /* 0x0000000000108947 */ /* 0x000fea0003800000 */
[----:B------:R-:W-:-:S06]  /*4330*/  USHF.L.U32 UR4, UR4, 0x1f, URZ ;  /* 0x0000001f04047899 */ /* 0x000fcc00080006ff */
[----:B------:R-:W-:-:S04]  /*4340*/  IMAD.U32 R2, RZ, RZ, UR4 ;  /* 0x00000004ff027e24 */ /* 0x000fc8000f8e00ff */
[----:B------:R-:W0:Y:S02]  /*4350*/  SYNCS.PHASECHK.TRANS64.TRYWAIT P0, [UR10], R2 ;  /* 0x00000002ff0075a7 */ /* 0x000e24000800110a */
[----:B0-----:R-:W-:Y:S05]  /*4360*/  @!P0 BRA `(.L_x_12) ;  /* 0x0000000c00948947 */ /* 0x001fea0003800000 */
.L_x_11:
[----:B------:R-:W-:Y:S01]  /*4370*/  BAR.SYNC.DEFER_BLOCKING 0x0 ;  /* 0x0000000000007b1d */ /* 0x000fe20000010000 */
[C---:B------:R-:W-:Y:S02]  /*4380*/  IMAD.SHL.U32 R23, R0.reuse, 0x10, RZ ;  /* 0x0000001000177824 */ /* 0x040fe400078e00ff */
[C---:B------:R-:W-:Y:S01]  /*4390*/  IMAD.SHL.U32 R24, R0.reuse, 0x4, RZ ;  /* 0x0000000400187824 */ /* 0x040fe200078e00ff */
[----:B------:R-:W-:Y:S02]  /*43a0*/  LOP3.LUT R0, R0, 0x18, RZ, 0xc0, !PT ;  /* 0x0000001800007812 */ /* 0x000fe400078ec0ff */
[C---:B------:R-:W-:Y:S01]  /*43b0*/  LOP3.LUT R2, R23.reuse, 0x870, RZ, 0xc0, !PT ;  /* 0x0000087017027812 */ /* 0x040fe200078ec0ff */
[----:B------:R-:W0:Y:S01]  /*43c0*/  LDCU UR4, c[0x0][0x3b4] ;  /* 0x00007680ff0477ac */ /* 0x000e220008000800 */
[----:B------:R-:W-:Y:S02]  /*43d0*/  LOP3.LUT R3, R24, 0x180, RZ, 0xc0, !PT ;  /* 0x0000018018037812 */ /* 0x000fe400078ec0ff */
[----:B------:R-:W-:Y:S01]  /*43e0*/  LEA R25, R0, UR13, 0x6 ;  /* 0x0000000d00197c11 */ /* 0x000fe2000f8e30ff */
[----:B------:R-:W1:Y:S01]  /*43f0*/  LDCU.128 UR8, c[0x0][0x390] ;  /* 0x00007200ff0877ac */ /* 0x000e620008000c00 */
[----:B------:R-:W-:-:S02]  /*4400*/  LOP3.LUT R23, R23, 0x70, RZ, 0xc0, !PT ;  /* 0x0000007017177812 */ /* 0x000fc400078ec0ff */
[----:B------:R-:W-:Y:S01]  /*4410*/  IADD3 R26, PT, PT, R3, R25, R2 ;  /* 0x00000019031a7210 */ /* 0x000fe20007ffe002 */
[----:B------:R-:W-:Y:S01]  /*4420*/  IMAD R25, R0, 0x40, R25 ;  /* 0x0000004000197824 */ /* 0x000fe200078e0219 */
[----:B------:R-:W-:Y:S01]  /*4430*/  LOP3.LUT R24, R24, 0x380, RZ, 0xc0, !PT ;  /* 0x0000038018187812 */ /* 0x000fe200078ec0ff */
[----:B------:R-:W2:Y:S01]  /*4440*/  LDCU UR5, c[0x0][0x3b8] ;  /* 0x00007700ff0577ac */ /* 0x000ea20008000800 */
[----:B------:R-:W3:Y:S02]  /*4450*/  @!P2 SYNCS.CCTL.IV [UR13+0x5000] ;  /* 0x00500000ff00a9b1 */ /* 0x000ee4000800000d */
[----:B---3--:R-:W-:Y:S01]  /*4460*/  BAR.SYNC.DEFER_BLOCKING 0x0 ;  /* 0x0000000000007b1d */ /* 0x008fe20000010000 */
[----:B-1----:R-:W-:-:S05]  /*4470*/  ISETP.GE.AND P0, PT, R20, UR10, PT ;  /* 0x0000000a14007c0c */ /* 0x002fca000bf06270 */
[----:B------:R-:W1:Y:S01]  /*4480*/  LDTM.x16 R4, tmem[UR14] ;  /* 0x0000000e000479ee */ /* 0x000e620008240000 */
[----:B------:R-:W3:Y:S01]  /*4490*/  @!P2 SYNCS.CCTL.IV [UR13+0x5008] ;  /* 0x00500800ff00a9b1 */ /* 0x000ee2000800000d */
[----:B------:R-:W-:Y:S01]  /*44a0*/  NOP ;  /* 0x0000000000007918 */ /* 0x000fe20000000000 */
[----:B-1----:R-:W-:Y:S02]  /*44b0*/  F2FP.SATFINITE.E4M3.F32.PACK_AB_MERGE_C R4, R5, R4, RZ ;  /* 0x000000040504723e */ /* 0x002fe400048070ff */
[----:B------:R-:W-:Y:S02]  /*44c0*/  F2FP.SATFINITE.E4M3.F32.PACK_AB_MERGE_C R8, R9, R8, RZ ;  /* 0x000000080908723e */ /* 0x000fe400048070ff */
[----:B------:R-:W-:Y:S02]  /*44d0*/  F2FP.SATFINITE.E4M3.F32.PACK_AB_MERGE_C R6, R7, R6, RZ ;  /* 0x000000060706723e */ /* 0x000fe400048070ff */
[----:B------:R-:W-:Y:S02]  /*44e0*/  LOP3.LUT R4, R4, 0xffff, RZ, 0xc0, !PT ;  /* 0x0000ffff04047812 */ /* 0x000fe400078ec0ff */
[----:B------:R-:W-:-:S02]  /*44f0*/  LOP3.LUT R8, R8, 0xffff, RZ, 0xc0, !PT ;  /* 0x0000ffff08087812 */ /* 0x000fc400078ec0ff */
[----:B------:R-:W-:Y:S02]  /*4500*/  LOP3.LUT R5, R6, 0xffff, RZ, 0xc0, !PT ;  /* 0x0000ffff06057812 */ /* 0x000fe400078ec0ff */
[----:B------:R-:W-:Y:S02]  /*4510*/  F2FP.SATFINITE.E4M3.F32.PACK_AB_MERGE_C R12, R13, R12, RZ ;  /* 0x0000000c0d0c723e */ /* 0x000fe400048070ff */
[----:B------:R-:W-:Y:S02]  /*4520*/  F2FP.SATFINITE.E4M3.F32.PACK_AB_MERGE_C R14, R15, R14, RZ ;  /* 0x0000000e0f0e723e */ /* 0x000fe400048070ff */
[----:B------:R-:W-:Y:S02]  /*4530*/  F2FP.SATFINITE.E4M3.F32.PACK_AB_MERGE_C R16, R17, R16, RZ ;  /* 0x000000101110723e */ /* 0x000fe400048070ff */
[----:B------:R-:W-:Y:S02]  /*4540*/  PRMT R0, R8, 0x3340, R1 ;  /* 0x0000334008007816 */ /* 0x000fe40000000001 */
[----:B------:R-:W-:-:S02]  /*4550*/  PRMT R3, R4, 0x3340, R5 ;  /* 0x0000334004037816 */ /* 0x000fc40000000005 */
[----:B------:R-:W-:Y:S02]  /*4560*/  LOP3.LUT R12, R12, 0xffff, RZ, 0xc0, !PT ;  /* 0x0000ffff0c0c7812 */ /* 0x000fe400078ec0ff */
[----:B------:R-:W-:Y:S02]  /*4570*/  LOP3.LUT R9, R14, 0xffff, RZ, 0xc0, !PT ;  /* 0x0000ffff0e097812 */ /* 0x000fe400078ec0ff */
[----:B------:R-:W-:Y:S02]  /*4580*/  LOP3.LUT R16, R16, 0xffff, RZ, 0xc0, !PT ;  /* 0x0000ffff10107812 */ /* 0x000fe400078ec0ff */
[----:B------:R-:W-:Y:S02]  /*4590*/  PRMT R7, R3, 0x5410, R0 ;  /* 0x0000541003077816 */ /* 0x000fe40000000000 */
[----:B------:R-:W-:Y:S02]  /*45a0*/  SHF.R.U32.HI R0, RZ, 0x8, R4 ;  /* 0x00000008ff007819 */ /* 0x000fe40000011604 */
[----:B------:R-:W-:-:S02]  /*45b0*/  SHF.R.U32.HI R2, RZ, 0x8, R5 ;  /* 0x00000008ff027819 */ /* 0x000fc40000011605 */
[----:B------:R-:W-:Y:S02]  /*45c0*/  SHF.R.U32.HI R3, RZ, 0x8, R8 ;  /* 0x00000008ff037819 */ /* 0x000fe40000011608 */
[----:B------:R-:W-:Y:S02]  /*45d0*/  F2FP.SATFINITE.E4M3.F32.PACK_AB_MERGE_C R10, R11, R10, RZ ;  /* 0x0000000a0b0a723e */ /* 0x000fe400048070ff */
[----:B------:R-:W-:Y:S02]  /*45e0*/  SHF.R.U32.HI R4, RZ, 0x8, R12 ;  /* 0x00000008ff047819 */ /* 0x000fe4000001160c */
[--C-:B------:R-:W-:Y:S02]  /*45f0*/  SHF.R.U32.HI R5, RZ, 0x8, R9.reuse ;  /* 0x00000008ff057819 */ /* 0x100fe40000011609 */
[----:B------:R-:W-:Y:S02]  /*4600*/  SHF.R.U32.HI R6, RZ, 0x8, R16 ;  /* 0x00000008ff067819 */ /* 0x000fe40000011610 */
[----:B------:R-:W-:-:S02]  /*4610*/  PRMT R11, R12, 0x3340, R9 ;  /* 0x000033400c0b7816 */ /* 0x000fc40000000009 */
[----:B------:R-:W-:Y:S01]  /*4620*/  LOP3.LUT R9, R0, 0xffff, RZ, 0xc0, !PT ;  /* 0x0000ffff00097812 */ /* 0x000fe200078ec0ff */
[----:B0-----:R-:W-:Y:S01]  /*4630*/  IMAD R0, R20, UR4, RZ ;  /* 0x0000000414007c24 */ /* 0x001fe2000f8e02ff */
[----:B------:R-:W-:Y:S02]  /*4640*/  LOP3.LUT R2, R2, 0xffff, RZ, 0xc0, !PT ;  /* 0x0000ffff02027812 */ /* 0x000fe400078ec0ff */
[----:B------:R-:W-:Y:S02]  /*4650*/  LOP3.LUT R3, R3, 0xffff, RZ, 0xc0, !PT ;  /* 0x0000ffff03037812 */ /* 0x000fe400078ec0ff */
[----:B------:R-:W-:Y:S02]  /*4660*/  LOP3.LUT R4, R4, 0xffff, RZ, 0xc0, !PT ;  /* 0x0000ffff04047812 */ /* 0x000fe400078ec0ff */
[----:B------:R-:W-:Y:S02]  /*4670*/  LOP3.LUT R5, R5, 0xffff, RZ, 0xc0, !PT ;  /* 0x0000ffff05057812 */ /* 0x000fe400078ec0ff */
[----:B------:R-:W-:-:S02]  /*4680*/  LOP3.LUT R6, R6, 0xffff, RZ, 0xc0, !PT ;  /* 0x0000ffff06067812 */ /* 0x000fc400078ec0ff */
[----:B------:R-:W-:Y:S02]  /*4690*/  PRMT R2, R9, 0x3340, R2 ;  /* 0x0000334009027816 */ /* 0x000fe40000000002 */
[----:B------:R-:W-:Y:S02]  /*46a0*/  PRMT R3, R3, 0x3340, R20 ;  /* 0x0000334003037816 */ /* 0x000fe40000000014 */
[----:B------:R-:W-:Y:S02]  /*46b0*/  F2FP.SATFINITE.E4M3.F32.PACK_AB_MERGE_C R18, R19, R18, RZ ;  /* 0x000000121312723e */ /* 0x000fe400048070ff */
[----:B------:R-:W-:Y:S02]  /*46c0*/  PRMT R8, R16, 0x3340, R1 ;  /* 0x0000334010087816 */ /* 0x000fe40000000001 */
[----:B------:R-:W-:Y:S02]  /*46d0*/  PRMT R5, R4, 0x3340, R5 ;  /* 0x0000334004057816 */ /* 0x000fe40000000005 */
[----:B------:R-:W-:-:S02]  /*46e0*/  PRMT R6, R6, 0x3340, R1 ;  /* 0x0000334006067816 */ /* 0x000fc40000000001 */
[----:B------:R-:W-:Y:S02]  /*46f0*/  LOP3.LUT R10, R10, 0xffff, RZ, 0xc0, !PT ;  /* 0x0000ffff0a0a7812 */ /* 0x000fe400078ec0ff */
[----:B------:R-:W-:Y:S02]  /*4700*/  PRMT R3, R2, 0x5410, R3 ;  /* 0x0000541002037816 */ /* 0x000fe40000000003 */
[----:B------:R-:W-:Y:S02]  /*4710*/  PRMT R11, R11, 0x5410, R8 ;  /* 0x000054100b0b7816 */ /* 0x000fe40000000008 */
[----:B------:R-:W-:Y:S02]  /*4720*/  LOP3.LUT R18, R18, 0xffff, RZ, 0xc0, !PT ;  /* 0x0000ffff12127812 */ /* 0x000fe400078ec0ff */
[----:B------:R-:W-:Y:S02]  /*4730*/  PRMT R5, R5, 0x5410, R6 ;  /* 0x0000541005057816 */ /* 0x000fe40000000006 */
[----:B------:R-:W-:-:S02]  /*4740*/  PRMT R8, R7, 0x4210, R10 ;  /* 0x0000421007087816 */ /* 0x000fc4000000000a */
[----:B------:R-:W-:Y:S02]  /*4750*/  PRMT R9, R3, 0x5210, R10 ;  /* 0x0000521003097816 */ /* 0x000fe4000000000a */
[--C-:B------:R-:W-:Y:S02]  /*4760*/  PRMT R10, R11, 0x4210, R18.reuse ;  /* 0x000042100b0a7816 */ /* 0x100fe40000000012 */
[----:B------:R-:W-:Y:S02]  /*4770*/  PRMT R11, R5, 0x5210, R18 ;  /* 0x00005210050b7816 */ /* 0x000fe40000000012 */
[----:B------:R-:W-:Y:S02]  /*4780*/  IADD3 R4, PT, PT, R24, R25, R23 ;  /* 0x0000001918047210 */ /* 0x000fe40007ffe017 */
[----:B------:R-:W-:Y:S01]  /*4790*/  LOP3.LUT R2, R21, R22, RZ, 0xfc, !PT ;  /* 0x0000001615027212 */ /* 0x000fe200078efcff */
[----:B---3--:R0:W-:Y:S01]  /*47a0*/  STSM.16.M88.4 [R26], R8 ;  /* 0x000000081a007844 */ /* 0x0081e20000000200 */
[----:B------:R-:W-:-:S02]  /*47b0*/  IADD3 R16, P2, PT, R0, UR8, RZ ;  /* 0x0000000800107c10 */ /* 0x000fc4000ff5e0ff */
[C---:B------:R-:W-:Y:S01]  /*47c0*/  ISETP.LT.AND P4, PT, R2.reuse, UR11, !P0 ;  /* 0x0000000b02007c0c */ /* 0x040fe2000c781270 */
[----:B------:R-:W-:Y:S01]  /*47d0*/  BAR.SYNC.DEFER_BLOCKING 0x0 ;  /* 0x0000000000007b1d */ /* 0x000fe20000010000 */
[----:B--2---:R-:W-:Y:S01]  /*47e0*/  IMAD R3, R2, UR5, RZ ;  /* 0x0000000502037c24 */ /* 0x004fe2000f8e02ff */
[----:B------:R-:W-:Y:S02]  /*47f0*/  LEA.HI.X.SX32 R18, R0, UR9, 0x1, P2 ;  /* 0x0000000900127c11 */ /* 0x000fe400090f0eff */
[--C-:B------:R-:W-:Y:S02]  /*4800*/  LOP3.LUT R12, R21, 0x6, R22.reuse, 0xfe, !PT ;  /* 0x00000006150c7812 */ /* 0x100fe400078efe16 */
[----:B------:R-:W-:Y:S02]  /*4810*/  IADD3 R2, P3, PT, R3, R16, RZ ;  /* 0x0000001003027210 */ /* 0x000fe40007f7e0ff */
[----:B------:R-:W-:Y:S01]  /*4820*/  LOP3.LUT R14, R21, 0xe, R22, 0xfe, !PT ;  /* 0x0000000e150e7812 */ /* 0x000fe200078efe16 */
[----:B------:R-:W-:Y:S01]  /*4830*/  IMAD R13, R12, UR5, RZ ;  /* 0x000000050c0d7c24 */ /* 0x000fe2000f8e02ff */
[----:B------:R-:W-:-:S02]  /*4840*/  LEA.HI.X.SX32 R3, R3, R18, 0x1, P3 ;  /* 0x0000001203037211 */ /* 0x000fc400018f0eff */
[C-C-:B0-----:R-:W-:Y:S02]  /*4850*/  LOP3.LUT R8, R21.reuse, 0x2, R22.reuse, 0xfe, !PT ;  /* 0x0000000215087812 */ /* 0x141fe400078efe16 */
[--C-:B------:R-:W-:Y:S02]  /*4860*/  LOP3.LUT R11, R21, 0x4, R22.reuse, 0xfe, !PT ;  /* 0x00000004150b7812 */ /* 0x100fe400078efe16 */
[C---:B------:R-:W-:Y:S01]  /*4870*/  ISETP.LT.AND P2, PT, R8.reuse, UR11, !P0 ;  /* 0x0000000b08007c0c */ /* 0x040fe2000c741270 */
[----:B------:R-:W-:Y:S01]  /*4880*/  IMAD R0, R8, UR5, RZ ;  /* 0x0000000508007c24 */ /* 0x000fe2000f8e02ff */
[C---:B------:R-:W-:Y:S01]  /*4890*/  ISETP.LT.AND P3, PT, R11.reuse, UR11, !P0 ;  /* 0x0000000b0b007c0c */ /* 0x040fe2000c761270 */
[----:B------:R-:W-:Y:S01]  /*48a0*/  IMAD R11, R11, UR5, RZ ;  /* 0x000000050b0b7c24 */ /* 0x000fe2000f8e02ff */
[----:B------:R-:W-:Y:S02]  /*48b0*/  LOP3.LUT R20, R21, 0x1e, R22, 0xfe, !PT ;  /* 0x0000001e15147812 */ /* 0x000fe400078efe16 */
[-C--:B------:R-:W-:Y:S01]  /*48c0*/  IADD3 R8, P6, PT, R0, R16.reuse, RZ ;  /* 0x0000001000087210 */ /* 0x080fe20007fde0ff */
[----:B------:R-:W0:Y:S01]  /*48d0*/  LDSM.16.M88.4 R4, [R4] ;  /* 0x000000000404783b */ /* 0x000e220000000200 */
[----:B------:R-:W-:-:S02]  /*48e0*/  IADD3 R10, P5, PT, R11, R16, RZ ;  /* 0x000000100b0a7210 */ /* 0x000fc40007fbe0ff */
[-C--:B------:R-:W-:Y:S02]  /*48f0*/  LEA.HI.X.SX32 R9, R0, R18.reuse, 0x1, P6 ;  /* 0x0000001200097211 */ /* 0x080fe400030f0eff */
[----:B------:R-:W-:Y:S02]  /*4900*/  LEA.HI.X.SX32 R11, R11, R18, 0x1, P5 ;  /* 0x000000120b0b7211 */ /* 0x000fe400028f0eff */
[C-C-:B------:R-:W-:Y:S02]  /*4910*/  LOP3.LUT R0, R21.reuse, 0x8, R22.reuse, 0xfe, !PT ;  /* 0x0000000815007812 */ /* 0x140fe400078efe16 */
[C-C-:B------:R-:W-:Y:S02]  /*4920*/  LOP3.LUT R23, R21.reuse, 0x1c, R22.reuse, 0xfe, !PT ;  /* 0x0000001c15177812 */ /* 0x140fe400078efe16 */
[----:B------:R-:W-:Y:S02]  /*4930*/  LOP3.LUT R24, R21, 0x1a, R22, 0xfe, !PT ;  /* 0x0000001a15187812 */ /* 0x000fe400078efe16 */
[----:B0-----:R-:W-:-:S02]  /*4940*/  PRMT R15, R4, 0x7770, RZ ;  /* 0x00007770040f7816 */ /* 0x001fc400000000ff */
[C---:B------:R-:W-:Y:S02]  /*4950*/  PRMT R17, R4.reuse, 0x7771, RZ ;  /* 0x0000777104117816 */ /* 0x040fe400000000ff */
[----:B------:R-:W-:Y:S01]  /*4960*/  PRMT R19, R4, 0x7772, RZ ;  /* 0x0000777204137816 */ /* 0x000fe200000000ff */
[----:B------:R0:W-:Y:S01]  /*4970*/  @P4 STG.E.U8 desc[UR26][R2.64], R15 ;  /* 0x0000000f02004986 */ /* 0x0001e2000c10111a */
[----:B------:R-:W-:Y:S02]  /*4980*/  ISETP.LT.AND P4, PT, R12, UR11, !P0 ;  /* 0x0000000b0c007c0c */ /* 0x000fe4000c781270 */
[C---:B------:R-:W-:Y:S01]  /*4990*/  IADD3 R12, P6, PT, R13.reuse, R16, RZ ;  /* 0x000000100d0c7210 */ /* 0x040fe20007fde0ff */
[----:B------:R1:W-:Y:S03]  /*49a0*/  @P2 STG.E.U8 desc[UR26][R8.64], R17 ;  /* 0x0000001108002986 */ /* 0x0003e6000c10111a */
[----:B------:R-:W-:Y:S01]  /*49b0*/  LEA.HI.X.SX32 R13, R13, R18, 0x1, P6 ;  /* 0x000000120d0d7211 */ /* 0x000fe200030f0eff */
[----:B------:R2:W-:Y:S01]  /*49c0*/  @P3 STG.E.U8 desc[UR26][R10.64], R19 ;  /* 0x000000130a003986 */ /* 0x0005e2000c10111a */
[C---:B------:R-:W-:Y:S01]  /*49d0*/  ISETP.LT.AND P3, PT, R0.reuse, UR11, !P0 ;  /* 0x0000000b00007c0c */ /* 0x040fe2000c761270 */
[----:B------:R-:W-:Y:S01]  /*49e0*/  IMAD R0, R0, UR5, RZ ;  /* 0x0000000500007c24 */ /* 0x000fe2000f8e02ff */
[----:B------:R-:W-:-:S02]  /*49f0*/  ISETP.LT.AND P6, PT, R14, UR11, !P0 ;  /* 0x0000000b0e007c0c */ /* 0x000fc4000c7c1270 */
[----:B0-----:R-:W-:Y:S02]  /*4a00*/  PRMT R15, R4, 0x7773, RZ ;  /* 0x00007773040f7816 */ /* 0x001fe400000000ff */
[C-C-:B------:R-:W-:Y:S02]  /*4a10*/  LOP3.LUT R4, R21.reuse, 0xa, R22.reuse, 0xfe, !PT ;  /* 0x0000000a15047812 */ /* 0x140fe400078efe16 */
[----:B-1----:R-:W-:Y:S01]  /*4a20*/  LOP3.LUT R8, R21, 0xc, R22, 0xfe, !PT ;  /* 0x0000000c15087812 */ /* 0x002fe200078efe16 */
[----:B------:R0:W-:Y:S01]  /*4a30*/  @P4 STG.E.U8 desc[UR26][R12.64], R15 ;  /* 0x0000000f0c004986 */ /* 0x0001e2000c10111a */
[----:B------:R-:W-:Y:S02]  /*4a40*/  IADD3 R2, P4, PT, R0, R16, RZ ;  /* 0x0000001000027210 */ /* 0x000fe40007f9e0ff */
[C---:B------:R-:W-:Y:S01]  /*4a50*/  ISETP.LT.AND P2, PT, R4.reuse, UR11, !P0 ;  /* 0x0000000b04007c0c */ /* 0x040fe2000c741270 */
[----:B------:R-:W-:Y:S01]  /*4a60*/  IMAD R4, R4, UR5, RZ ;  /* 0x0000000504047c24 */ /* 0x000fe2000f8e02ff */
[----:B------:R-:W-:Y:S01]  /*4a70*/  LEA.HI.X.SX32 R3, R0, R18, 0x1, P4 ;  /* 0x0000001200037211 */ /* 0x000fe200020f0eff */
[----:B------:R-:W-:Y:S01]  /*4a80*/  IMAD R0, R8, UR5, RZ ;  /* 0x0000000508007c24 */ /* 0x000fe2000f8e02ff */
[----:B------:R-:W-:-:S02]  /*4a90*/  PRMT R17, R5, 0x7770, RZ ;  /* 0x0000777005117816 */ /* 0x000fc400000000ff */
[----:B------:R-:W-:Y:S02]  /*4aa0*/  ISETP.LT.AND P4, PT, R8, UR11, !P0 ;  /* 0x0000000b08007c0c */ /* 0x000fe4000c781270 */
[-C--:B------:R-:W-:Y:S01]  /*4ab0*/  IADD3 R8, P5, PT, R4, R16.reuse, RZ ;  /* 0x0000001004087210 */ /* 0x080fe20007fbe0ff */
[----:B------:R1:W-:Y:S01]  /*4ac0*/  @P3 STG.E.U8 desc[UR26][R2.64], R17 ;  /* 0x0000001102003986 */ /* 0x0003e2000c10111a */
[----:B--2---:R-:W-:Y:S01]  /*4ad0*/  IADD3 R10, P3, PT, R0, R16, RZ ;  /* 0x00000010000a7210 */ /* 0x004fe20007f7e0ff */
[----:B0-----:R-:W-:Y:S01]  /*4ae0*/  IMAD R13, R14, UR5, RZ ;  /* 0x000000050e0d7c24 */ /* 0x001fe2000f8e02ff */
[-C--:B------:R-:W-:Y:S01]  /*4af0*/  LEA.HI.X.SX32 R9, R4, R18.reuse, 0x1, P5 ;  /* 0x0000001204097211 */ /* 0x080fe200028f0eff */
[----:B------:R-:W-:Y:S01]  /*4b00*/  IMAD R14, R23, UR5, RZ ;  /* 0x00000005170e7c24 */ /* 0x000fe2000f8e02ff */
[----:B------:R-:W-:Y:S02]  /*4b10*/  PRMT R15, R5, 0x7771, RZ ;  /* 0x00007771050f7816 */ /* 0x000fe400000000ff */
[----:B------:R-:W-:-:S02]  /*4b20*/  LEA.HI.X.SX32 R11, R0, R18, 0x1, P3 ;  /* 0x00000012000b7211 */ /* 0x000fc400018f0eff */
[----:B------:R-:W-:Y:S01]  /*4b30*/  PRMT R19, R5, 0x7772, RZ ;  /* 0x0000777205137816 */ /* 0x000fe200000000ff */
[----:B------:R0:W-:Y:S01]  /*4b40*/  @P2 STG.E.U8 desc[UR26][R8.64], R15 ;  /* 0x0000000f08002986 */ /* 0x0001e2000c10111a */
[----:B------:R-:W-:Y:S02]  /*4b50*/  IADD3 R12, P5, PT, R13, R16, RZ ;  /* 0x000000100d0c7210 */ /* 0x000fe40007fbe0ff */
[--C-:B------:R-:W-:Y:S01]  /*4b60*/  LOP3.LUT R0, R21, 0x10, R22.reuse, 0xfe, !PT ;  /* 0x0000001015007812 */ /* 0x100fe200078efe16 */
[----:B------:R-:W-:Y:S01]  /*4b70*/  @P4 STG.E.U8 desc[UR26][R10.64], R19 ;  /* 0x000000130a004986 */ /* 0x000fe2000c10111a */
[----:B-1----:R-:W-:Y:S02]  /*4b80*/  PRMT R17, R5, 0x7773, RZ ;  /* 0x0000777305117816 */ /* 0x002fe400000000ff */
[----:B------:R-:W-:Y:S02]  /*4b90*/  LEA.HI.X.SX32 R13, R13, R18, 0x1, P5 ;  /* 0x000000120d0d7211 */ /* 0x000fe400028f0eff */
[----:B------:R-:W-:-:S02]  /*4ba0*/  LOP3.LUT R5, R21, 0x12, R22, 0xfe, !PT ;  /* 0x0000001215057812 */ /* 0x000fc400078efe16 */
[----:B------:R-:W-:Y:S01]  /*4bb0*/  LOP3.LUT R2, R21, 0x14, R22, 0xfe, !PT ;  /* 0x0000001415027812 */ /* 0x000fe200078efe16 */
[----:B------:R1:W-:Y:S01]  /*4bc0*/  @P6 STG.E.U8 desc[UR26][R12.64], R17 ;  /* 0x000000110c006986 */ /* 0x0003e2000c10111a */
[C---:B------:R-:W-:Y:S01]  /*4bd0*/  ISETP.LT.AND P4, PT, R0.reuse, UR11, !P0 ;  /* 0x0000000b00007c0c */ /* 0x040fe2000c781270 */
[----:B------:R-:W-:Y:S01]  /*4be0*/  IMAD R0, R0, UR5, RZ ;  /* 0x0000000500007c24 */ /* 0x000fe2000f8e02ff */
[C---:B------:R-:W-:Y:S01]  /*4bf0*/  ISETP.LT.AND P3, PT, R5.reuse, UR11, !P0 ;  /* 0x0000000b05007c0c */ /* 0x040fe2000c761270 */
[----:B------:R-:W-:Y:S01]  /*4c00*/  IMAD R5, R5, UR5, RZ ;  /* 0x0000000505057c24 */ /* 0x000fe2000f8e02ff */
[C---:B------:R-:W-:Y:S01]  /*4c10*/  ISETP.LT.AND P2, PT, R2.reuse, UR11, !P0 ;  /* 0x0000000b02007c0c */ /* 0x040fe2000c741270 */
[----:B0-----:R-:W-:Y:S01]  /*4c20*/  IMAD R9, R2, UR5, RZ ;  /* 0x0000000502097c24 */ /* 0x001fe2000f8e02ff */
[-C--:B------:R-:W-:Y:S01]  /*4c30*/  IADD3 R2, P6, PT, R0, R16.reuse, RZ ;  /* 0x0000001000027210 */ /* 0x080fe20007fde0ff */
[----:B------:R-:W-:Y:S01]  /*4c40*/  IMAD R15, R20, UR5, RZ ;  /* 0x00000005140f7c24 */ /* 0x000fe2000f8e02ff */
[----:B------:R-:W-:-:S02]  /*4c50*/  IADD3 R4, P5, PT, R5, R16, RZ ;  /* 0x0000001005047210 */ /* 0x000fc40007fbe0ff */
[----:B------:R-:W-:Y:S01]  /*4c60*/  LEA.HI.X.SX32 R3, R0, R18, 0x1, P6 ;  /* 0x0000001200037211 */ /* 0x000fe200030f0eff */
[----:B-1----:R-:W-:Y:S01]  /*4c70*/  IMAD R13, R24, UR5, RZ ;  /* 0x00000005180d7c24 */ /* 0x002fe2000f8e02ff */
[----:B------:R-:W-:Y:S02]  /*4c80*/  IADD3 R8, P6, PT, R9, R16, RZ ;  /* 0x0000001009087210 */ /* 0x000fe40007fde0ff */
[C-C-:B------:R-:W-:Y:S02]  /*4c90*/  LOP3.LUT R0, R21.reuse, 0x16, R22.reuse, 0xfe, !PT ;  /* 0x0000001615007812 */ /* 0x140fe400078efe16 */
[C---:B------:R-:W-:Y:S02]  /*4ca0*/  PRMT R17, R6.reuse, 0x7770, RZ ;  /* 0x0000777006117816 */ /* 0x040fe400000000ff */
[----:B------:R-:W-:Y:S02]  /*4cb0*/  LOP3.LUT R12, R21, 0x18, R22, 0xfe, !PT ;  /* 0x00000018150c7812 */ /* 0x000fe400078efe16 */
[----:B------:R-:W-:Y:S01]  /*4cc0*/  LEA.HI.X.SX32 R5, R5, R18, 0x1, P5 ;  /* 0x0000001205057211 */ /* 0x000fe200028f0eff */
[----:B------:R0:W-:Y:S01]  /*4cd0*/  @P4 STG.E.U8 desc[UR26][R2.64], R17 ;  /* 0x0000001102004986 */ /* 0x0001e2000c10111a */
[----:B------:R-:W-:-:S02]  /*4ce0*/  PRMT R19, R6, 0x7771, RZ ;  /* 0x0000777106137816 */ /* 0x000fc400000000ff */
[----:B------:R-:W-:Y:S02]  /*4cf0*/  LEA.HI.X.SX32 R9, R9, R18, 0x1, P6 ;  /* 0x0000001209097211 */ /* 0x000fe400030f0eff */
[----:B------:R-:W-:Y:S01]  /*4d00*/  PRMT R21, R6, 0x7772, RZ ;  /* 0x0000777206157816 */ /* 0x000fe200000000ff */
[----:B------:R1:W-:Y:S01]  /*4d10*/  @P3 STG.E.U8 desc[UR26][R4.64], R19 ;  /* 0x0000001304003986 */ /* 0x0003e2000c10111a */
[C---:B------:R-:W-:Y:S01]  /*4d20*/  ISETP.LT.AND P5, PT, R0.reuse, UR11, !P0 ;  /* 0x0000000b00007c0c */ /* 0x040fe2000c7a1270 */
[----:B------:R-:W-:Y:S01]  /*4d30*/  IMAD R0, R0, UR5, RZ ;  /* 0x0000000500007c24 */ /* 0x000fe2000f8e02ff */
[C---:B------:R-:W-:Y:S01]  /*4d40*/  ISETP.LT.AND P4, PT, R12.reuse, UR11, !P0 ;  /* 0x0000000b0c007c0c */ /* 0x040fe2000c781270 */
[----:B------:R2:W-:Y:S01]  /*4d50*/  @P2 STG.E.U8 desc[UR26][R8.64], R21 ;  /* 0x0000001508002986 */ /* 0x0005e2000c10111a */
[----:B------:R-:W-:Y:S01]  /*4d60*/  IMAD R12, R12, UR5, RZ ;  /* 0x000000050c0c7c24 */ /* 0x000fe2000f8e02ff */
[----:B0-----:R-:W-:Y:S02]  /*4d70*/  PRMT R17, R7, 0x7770, RZ ;  /* 0x0000777007117816 */ /* 0x001fe400000000ff */
[----:B------:R-:W-:-:S02]  /*4d80*/  IADD3 R10, P2, PT, R0, R16, RZ ;  /* 0x00000010000a7210 */ /* 0x000fc40007f5e0ff */
[----:B------:R-:W-:Y:S02]  /*4d90*/  IADD3 R2, P3, PT, R12, R16, RZ ;  /* 0x000000100c027210 */ /* 0x000fe40007f7e0ff */
[----:B------:R-:W-:Y:S02]  /*4da0*/  LEA.HI.X.SX32 R11, R0, R18, 0x1, P2 ;  /* 0x00000012000b7211 */ /* 0x000fe400010f0eff */
[-C--:B-1----:R-:W-:Y:S02]  /*4db0*/  IADD3 R4, P6, PT, R13, R16.reuse, RZ ;  /* 0x000000100d047210 */ /* 0x082fe40007fde0ff */
[----:B--2---:R-:W-:Y:S02]  /*4dc0*/  IADD3 R8, P2, PT, R14, R16, RZ ;  /* 0x000000100e087210 */ /* 0x004fe40007f5e0ff */
[----:B------:R-:W-:Y:S02]  /*4dd0*/  LEA.HI.X.SX32 R3, R12, R18, 0x1, P3 ;  /* 0x000000120c037211 */ /* 0x000fe400018f0eff */
[----:B------:R-:W-:-:S02]  /*4de0*/  ISETP.LT.AND P3, PT, R24, UR11, !P0 ;  /* 0x0000000b18007c0c */ /* 0x000fc4000c761270 */
[-C--:B------:R-:W-:Y:S02]  /*4df0*/  LEA.HI.X.SX32 R5, R13, R18.reuse, 0x1, P6 ;  /* 0x000000120d057211 */ /* 0x080fe400030f0eff */
[----:B------:R-:W-:Y:S02]  /*4e00*/  LEA.HI.X.SX32 R9, R14, R18, 0x1, P2 ;  /* 0x000000120e097211 */ /* 0x000fe400010f0eff */
[----:B------:R-:W-:Y:S02]  /*4e10*/  IADD3 R12, P6, PT, R15, R16, RZ ;  /* 0x000000100f0c7210 */ /* 0x000fe40007fde0ff */
[----:B------:R-:W-:Y:S02]  /*4e20*/  ISETP.LT.AND P2, PT, R23, UR11, !P0 ;  /* 0x0000000b17007c0c */ /* 0x000fe4000c741270 */
[----:B------:R-:W-:Y:S02]  /*4e30*/  ISETP.LT.AND P0, PT, R20, UR11, !P0 ;  /* 0x0000000b14007c0c */ /* 0x000fe4000c701270 */
[----:B------:R-:W-:-:S02]  /*4e40*/  LEA.HI.X.SX32 R13, R15, R18, 0x1, P6 ;  /* 0x000000120f0d7211 */ /* 0x000fc400030f0eff */
[----:B------:R-:W-:Y:S02]  /*4e50*/  PRMT R15, R6, 0x7773, RZ ;  /* 0x00007773060f7816 */ /* 0x000fe400000000ff */
[C---:B------:R-:W-:Y:S02]  /*4e60*/  PRMT R19, R7.reuse, 0x7771, RZ ;  /* 0x0000777107137816 */ /* 0x040fe400000000ff */
[C---:B------:R-:W-:Y:S01]  /*4e70*/  PRMT R21, R7.reuse, 0x7772, RZ ;  /* 0x0000777207157816 */ /* 0x040fe200000000ff */
[----:B------:R0:W-:Y:S01]  /*4e80*/  @P5 STG.E.U8 desc[UR26][R10.64], R15 ;  /* 0x0000000f0a005986 */ /* 0x0001e2000c10111a */
[----:B------:R-:W-:-:S03]  /*4e90*/  PRMT R7, R7, 0x7773, RZ ;  /* 0x0000777307077816 */ /* 0x000fc600000000ff */
[----:B------:R0:W-:Y:S04]  /*4ea0*/  @P4 STG.E.U8 desc[UR26][R2.64], R17 ;  /* 0x0000001102004986 */ /* 0x0001e8000c10111a */
[----:B------:R0:W-:Y:S04]  /*4eb0*/  @P3 STG.E.U8 desc[UR26][R4.64], R19 ;  /* 0x0000001304003986 */ /* 0x0001e8000c10111a */
[----:B------:R0:W-:Y:S04]  /*4ec0*/  @P2 STG.E.U8 desc[UR26][R8.64], R21 ;  /* 0x0000001508002986 */ /* 0x0001e8000c10111a */
[----:B------:R0:W-:Y:S01]  /*4ed0*/  @P0 STG.E.U8 desc[UR26][R12.64], R7 ;  /* 0x000000070c000986 */ /* 0x0001e2000c10111a */
[----:B------:R-:W-:Y:S06]  /*4ee0*/  BAR.SYNC.DEFER_BLOCKING 0x0 ;  /* 0x0000000000007b1d */ /* 0x000fec0000010000 */
[----:B------:R-:W-:Y:S05]  /*4ef0*/  @P1 BRA `(.L_x_13) ;  /* 0x00000000009c1947 */ /* 0x000fea0003800000 */
[----:B------:R-:W1:Y:S01]  /*4f00*/  S2UR UR5, SR_CgaCtaId ;  /* 0x00000000000579c3 */ /* 0x000e620000008800 */
[----:B------:R-:W-:Y:S01]  /*4f10*/  NOP ;  /* 0x0000000000007918 */ /* 0x000fe20000000000 */
[----:B------:R-:W-:Y:S01]  /*4f20*/  UMOV UR4, 0x50 ;  /* 0x0000005000047882 */ /* 0x000fe20000000000 */
[----:B------:R-:W-:Y:S02]  /*4f30*/  IMAD.U32 R0, RZ, RZ, UR12 ;  /* 0x0000000cff007e24 */ /* 0x000fe4000f8e00ff */
[----:B0-----:R-:W-:-:S03]  /*4f40*/  IMAD.MOV.U32 R3, RZ, RZ, 0x1 ;  /* 0x00000001ff037424 */ /* 0x001fc600078e00ff */
[----:B------:R-:W-:-:S04]  /*4f50*/  LOP3.LUT R0, R0, 0xffff, RZ, 0xc0, !PT ;  /* 0x0000ffff00007812 */ /* 0x000fc800078ec0ff */
[----:B------:R-:W-:-:S05]  /*4f60*/  SHF.R.U32.HI R0, RZ, 0x5, R0 ;  /* 0x00000005ff007819 */ /* 0x000fca0000011600 */
[----:B------:R-:W-:Y:S01]  /*4f70*/  VIADD R2, R0, 0x10 ;  /* 0x0000001000027836 */ /* 0x000fe20000000000 */
[----:B------:R-:W-:Y:S01]  /*4f80*/  SHF.L.U32 R0, R3, R0, RZ ;  /* 0x0000000003007219 */ /* 0x000fe200000006ff */
[----:B-1----:R-:W-:-:S03]  /*4f90*/  ULEA UR6, UR5, UR4, 0x18 ;  /* 0x0000000405067291 */ /* 0x002fc6000f8ec0ff */
[----:B------:R-:W-:-:S04]  /*4fa0*/  SHF.L.U32 R3, R3, R2, RZ ;  /* 0x0000000203037219 */ /* 0x000fc800000006ff */
[----:B------:R-:W-:Y:S02]  /*4fb0*/  LOP3.LUT R0, R3, R0, RZ, 0xfc, !PT ;  /* 0x0000000003007212 */ /* 0x000fe400078efcff */
[----:B------:R-:W0:Y:S02]  /*4fc0*/  LDS R5, [UR6] ;  /* 0x00000006ff057984 */ /* 0x000e240008000800 */
[C---:B------:R-:W-:Y:S02]  /*4fd0*/  LOP3.LUT R2, R0.reuse, 0xffff, RZ, 0xc0, !PT ;  /* 0x0000ffff00027812 */ /* 0x040fe400078ec0ff */
[----:B0-----:R-:W-:-:S04]  /*4fe0*/  LOP3.LUT R3, R0, 0xffff, R5, 0x80, !PT ;  /* 0x0000ffff00037812 */ /* 0x001fc800078e8005 */
[----:B------:R-:W-:-:S13]  /*4ff0*/  ISETP.NE.AND P0, PT, R3, R2, PT ;  /* 0x000000020300720c */ /* 0x000fda0003f05270 */
[----:B------:R-:W-:Y:S05]  /*5000*/  @P0 BRA `(.L_x_14) ;  /* 0x0000000000500947 */ /* 0x000fea0003800000 */
[----:B------:R-:W-:Y:S02]  /*5010*/  SHF.R.U32.HI R5, RZ, 0x10, R5 ;  /* 0x00000010ff057819 */ /* 0x000fe40000011605 */
[----:B------:R-:W-:-:S04]  /*5020*/  SHF.R.U32.HI R2, RZ, 0x10, R0 ;  /* 0x00000010ff027819 */ /* 0x000fc80000011600 */
[----:B------:R-:W-:-:S04]  /*5030*/  LOP3.LUT R5, R5, R2, RZ, 0xc0, !PT ;  /* 0x0000000205057212 */ /* 0x000fc800078ec0ff */
[----:B------:R-:W-:-:S13]  /*5040*/  ISETP.NE.AND P0, PT, R5, R2, PT ;  /* 0x000000020500720c */ /* 0x000fda0003f05270 */
[----:B------:R-:W-:Y:S05]  /*5050*/  @P0 BRA `(.L_x_15) ;  /* 0x0000000000300947 */ /* 0x000fea0003800000 */
[----:B------:R-:W-:Y:S01]  /*5060*/  R2UR UR4, R0 ;  /* 0x00000000000472ca */ /* 0x000fe200000e0000 */
[----:B------:R-:W-:Y:S01]  /*5070*/  VOTEU.ANY UR5, UPT, PT ;  /* 0x0000000000057886 */ /* 0x000fe200038e0100 */
[----:B------:R-:W0:Y:S01]  /*5080*/  S2R R0, SR_LANEID ;  /* 0x0000000000007919 */ /* 0x000e220000000000 */
[----:B------:R-:W-:-:S10]  /*5090*/  UFLO.U32 UR5, UR5 ;  /* 0x00000005000572bd */ /* 0x000fd400080e0000 */
[----:B------:R-:W-:-:S06]  /*50a0*/  ULOP3.LUT UR4, URZ, UR4, URZ, 0x33, !UPT ;  /* 0x00000004ff047292 */ /* 0x000fcc000f8e33ff */
[----:B------:R-:W-:-:S04]  /*50b0*/  IMAD.U32 R2, RZ, RZ, UR4 ;  /* 0x00000004ff027e24 */ /* 0x000fc8000f8e00ff */
[----:B------:R-:W1:Y:S02]  /*50c0*/  REDUX UR7, R2 ;  /* 0x00000000020773c4 */ /* 0x000e640000000000 */
[----:B------:R2:W-:Y:S01]  /*50d0*/  UTCATOMSWS.AND URZ, UR4 ;  /* 0x0000000400ff79e3 */ /* 0x0005e20008000000 */
[----:B0-----:R-:W-:Y:S01]  /*50e0*/  ISETP.EQ.U32.AND P0, PT, R0, UR5, PT ;  /* 0x0000000500007c0c */ /* 0x001fe2000bf02070 */
[----:B-1----:R-:W-:-:S12]  /*50f0*/  IMAD.U32 R0, RZ, RZ, UR7 ;  /* 0x00000007ff007e24 */ /* 0x002fd8000f8e00ff */
[----:B------:R2:W-:Y:S01]  /*5100*/  @P0 ATOMS.AND RZ, [UR6], R0 ;  /* 0x00000000ffff098c */ /* 0x0005e2000a800006 */
[----:B------:R-:W-:Y:S05]  /*5110*/  BRA `(.L_x_13) ;  /* 0x0000000000147947 */ /* 0x000fea0003800000 */
.L_x_15:
[----:B------:R-:W-:-:S07]  /*5120*/  MOV R2, 0x5140 ;  /* 0x0000514000027802 */ /* 0x000fce0000000f00 */
[----:B------:R-:W-:Y:S05]  /*5130*/  CALL.REL.NOINC `($__internal_0_$__cuda_sm10x_tcgen05_guardrail_trap_col_being_dealloced_not_returned_by_alloc) ;  /* 0x00000000002c7944 */ /* 0x000fea0003c00000 */
[----:B------:R-:W-:Y:S05]  /*5140*/  BRA `(.L_x_13) ;  /* 0x0000000000087947 */ /* 0x000fea0003800000 */
.L_x_14:
[----:B------:R-:W-:-:S07]  /*5150*/  MOV R2, 0x5170 ;  /* 0x0000517000027802 */ /* 0x000fce0000000f00 */
[----:B------:R-:W-:Y:S05]  /*5160*/  CALL.REL.NOINC `($__internal_2_$__cuda_sm10x_tcgen05_guardrail_trap_unallocated_columns_being_dealloced) ;  /* 0x0000000000387944 */ /* 0x000fea0003c00000 */
.L_x_13:
[----:B------:R-:W-:Y:S01]  /*5170*/  NOP ;  /* 0x0000000000007918 */ /* 0x000fe20000000000 */
[----:B--2---:R-:W-:Y:S05]  /*5180*/  EXIT ;  /* 0x000000000000794d */ /* 0x004fea0003800000 */
.L_x_8:
[----:B------:R-:W0:Y:S02]  /*5190*/  SYNCS.PHASECHK.TRANS64.TRYWAIT P3, [UR10], R2 ;  /* 0x00000002ff0075a7 */ /* 0x000e24000806110a */
[----:B0-----:R-:W-:Y:S05]  /*51a0*/  @!P3 BRA `(.L_x_8) ;  /* 0xfffffffc00f8b947 */ /* 0x001fea000383ffff */
[----:B------:R-:W-:Y:S05]  /*51b0*/  BRA `(.L_x_16) ;  /* 0xffffffe000b87947 */ /* 0x000fea000383ffff */
.L_x_12:
[----:B------:R-:W0:Y:S02]  /*51c0*/  SYNCS.PHASECHK.TRANS64.TRYWAIT P0, [UR10], R2 ;  /* 0x00000002ff0075a7 */ /* 0x000e24000800110a */
[----:B0-----:R-:W-:Y:S05]  /*51d0*/  @!P0 BRA `(.L_x_12) ;  /* 0xfffffffc00f88947 */ /* 0x001fea000383ffff */
[----:B------:R-:W-:Y:S05]  /*51e0*/  BRA `(.L_x_11) ;  /* 0xfffffff000607947 */ /* 0x000fea000383ffff */
        .weak           $__internal_0_$__cuda_sm10x_tcgen05_guardrail_trap_col_being_dealloced_not_returned_by_alloc
        .type           $__internal_0_$__cuda_sm10x_tcgen05_guardrail_trap_col_being_dealloced_not_returned_by_alloc,@function
        .size           $__internal_0_$__cuda_sm10x_tcgen05_guardrail_trap_col_being_dealloced_not_returned_by_alloc,($__internal_1_$__cuda_sm10x_tcgen05_guardrail_trap_phase_invalid_during_alloc - $__internal_0_$__cuda_sm10x_tcgen05_guardrail_trap_col_being_dealloced_not_returned_by_alloc)
$__internal_0_$__cuda_sm10x_tcgen05_guardrail_trap_col_being_dealloced_not_returned_by_alloc:
[----:B------:R-:W-:Y:S05]  /*51f0*/  BPT.TRAP 0x1 ;  /* 0x000000040000795c */ /* 0x000fea0000300000 */
[----:B------:R-:W-:-:S04]  /*5200*/  IMAD.MOV.U32 R3, RZ, RZ, 0x0 ;  /* 0x00000000ff037424 */ /* 0x000fc800078e00ff */
[----:B------:R-:W-:Y:S05]  /*5210*/  RET.REL.NODEC R2 `(matmul_kernel) ;  /* 0xffffffac02787950 */ /* 0x000fea0003c3ffff */
        .weak           $__internal_1_$__cuda_sm10x_tcgen05_guardrail_trap_phase_invalid_during_alloc
        .type           $__internal_1_$__cuda_sm10x_tcgen05_guardrail_trap_phase_invalid_during_alloc,@function
        .size           $__internal_1_$__cuda_sm10x_tcgen05_guardrail_trap_phase_invalid_during_alloc,($__internal_2_$__cuda_sm10x_tcgen05_guardrail_trap_unallocated_columns_being_dealloced - $__internal_1_$__cuda_sm10x_tcgen05_guardrail_trap_phase_invalid_during_alloc)
$__internal_1_$__cuda_sm10x_tcgen05_guardrail_trap_phase_invalid_during_alloc:
[----:B------:R-:W-:Y:S05]  /*5220*/  BPT.TRAP 0x1 ;  /* 0x000000040000795c */ /* 0x000fea0000300000 */
[----:B------:R-:W-:-:S04]  /*5230*/  IMAD.MOV.U32 R3, RZ, RZ, 0x0 ;  /* 0x00000000ff037424 */ /* 0x000fc800078e00ff */
[----:B------:R-:W-:Y:S05]  /*5240*/  RET.REL.NODEC R2 `(matmul_kernel) ;  /* 0xffffffac026c7950 */ /* 0x000fea0003c3ffff */
        .weak           $__internal_2_$__cuda_sm10x_tcgen05_guardrail_trap_unallocated_columns_being_dealloced
        .type           $__internal_2_$__cuda_sm10x_tcgen05_guardrail_trap_unallocated_columns_being_dealloced,@function
        .size           $__internal_2_$__cuda_sm10x_tcgen05_guardrail_trap_unallocated_columns_being_dealloced,(.L_x_20 - $__internal_2_$__cuda_sm10x_tcgen05_guardrail_trap_unallocated_columns_being_dealloced)
$__internal_2_$__cuda_sm10x_tcgen05_guardrail_trap_unallocated_columns_being_dealloced:
[----:B------:R-:W-:Y:S05]  /*5250*/  BPT.TRAP 0x1 ;  /* 0x000000040000795c */ /* 0x000fea0000300000 */
[----:B------:R-:W-:-:S04]  /*5260*/  IMAD.MOV.U32 R3, RZ, RZ, 0x0 ;  /* 0x00000000ff037424 */ /* 0x000fc800078e00ff */
[----:B------:R-:W-:Y:S05]  /*5270*/  RET.REL.NODEC R2 `(matmul_kernel) ;  /* 0xffffffac02607950 */ /* 0x000fea0003c3ffff */
.L_x_17:
[----:B------:R-:W-:-:S00]  /*5280*/  BRA `(.L_x_17) ;  /* 0xfffffffc00fc7947 */ /* 0x000fc0000383ffff */
[----:B------:R-:W-:-:S00]  /*5290*/  NOP ;  /* 0x0000000000007918 */ /* 0x000fc00000000000 */
        /* <DEDUP_REMOVED lines=14> */
.L_x_20:


//--------------------- .nv.shared.matmul_kernel  --------------------------
	.section	.nv.shared.matmul_kernel,"aw",@nobits
	.sectionflags	@""
	.align	16
	.zero		1024


//--------------------- .nv.shared.reserved.0     --------------------------
	.section	.nv.shared.reserved.0,"aw",@nobits
	.align	8
	.weak		__nv_reservedSMEM_offset_0_alias
	.size		__nv_reservedSMEM_offset_0_alias, 0, 64
	.other		__nv_reservedSMEM_offset_0_alias,@"STO_CUDA_RESERVED_SHARED STV_DEFAULT"
__nv_reservedSMEM_offset_0_alias:
	.zero		0
.nv.shared.reserved.0:
	.zero		64
	.weak		__nv_reservedSMEM_allocation_phase
	.type		__nv_reservedSMEM_allocation_phase,@object
	.size		__nv_reservedSMEM_allocation_phase,(.L_0 - __nv_reservedSMEM_allocation_phase)
__nv_reservedSMEM_allocation_phase:
	.zero		1
.L_0:
	.zero		7
	.weak		__nv_reservedSMEM_devtool_atexit_pc
	.type		__nv_reservedSMEM_devtool_atexit_pc,@object
	.size		__nv_reservedSMEM_devtool_atexit_pc,(__nv_reservedSMEM_allocation_mask - __nv_reservedSMEM_devtool_atexit_pc)
__nv_reservedSMEM_devtool_atexit_pc:
	.zero		8
	.weak		__nv_reservedSMEM_allocation_mask
	.type		__nv_reservedSMEM_allocation_mask,@object
	.size		__nv_reservedSMEM_allocation_mask,(.L_2 - __nv_reservedSMEM_allocation_mask)
__nv_reservedSMEM_allocation_mask:
	.zero		4
.L_2:


//--------------------- .nv.constant0.matmul_kernel --------------------------
	.section	.nv.constant0.matmul_kernel,"a",@progbits
	.sectionflags	@""
	.align	4
.nv.constant0.matmul_kernel:
	.zero		976


//--------------------- SYMBOLS --------------------------

	.type		.nv.reservedSmem.offset0,@object
	.size		.nv.reservedSmem.offset0,0x4
	.type		.nv.reservedSmem.cap,@object
	.size		.nv.reservedSmem.cap,0x4
